	.headerflags	@"EF_CUDA_TEXMODE_UNIFIED EF_CUDA_64BIT_ADDRESS EF_CUDA_ACCELERATORS EF_CUDA_SM90 EF_CUDA_VIRTUAL_SM(EF_CUDA_SM90)"
	.elftype	@"ET_EXEC"


//--------------------- .nv.info                  --------------------------
	.section	.nv.info,"",@"SHT_CUDA_INFO"
	.align	4


	//----- nvinfo : EIATTR_REGCOUNT
	.align		4
        /*0000*/ 	.byte	0x04, 0x2f
        /*0002*/ 	.short	(.L_1 - .L_0)
	.align		4
.L_0:
        /*0004*/ 	.word	index@(triton_poi_fused__unsafe_index_add_mul_sub_31)
        /*0008*/ 	.word	0x00000070


	//----- nvinfo : EIATTR_MIN_STACK_SIZE
	.align		4
.L_1:
        /*000c*/ 	.byte	0x04, 0x12
        /*000e*/ 	.short	(.L_3 - .L_2)
	.align		4
.L_2:
        /*0010*/ 	.word	index@(triton_poi_fused__unsafe_index_add_mul_sub_31)
        /*0014*/ 	.word	0x00000000


	//----- nvinfo : EIATTR_FRAME_SIZE
	.align		4
.L_3:
        /*0018*/ 	.byte	0x04, 0x11
        /*001a*/ 	.short	(.L_5 - .L_4)
	.align		4
.L_4:
        /*001c*/ 	.word	index@(triton_poi_fused__unsafe_index_add_mul_sub_31)
        /*0020*/ 	.word	0x00000000


	//----- nvinfo : EIATTR_MIN_STACK_SIZE
	.align		4
.L_5:
        /*0024*/ 	.byte	0x04, 0x12
        /*0026*/ 	.short	(.L_7 - .L_6)
	.align		4
.L_6:
        /*0028*/ 	.word	index@(triton_poi_fused__unsafe_index_add_mul_sub_31)
        /*002c*/ 	.word	0x00000000
.L_7:


//--------------------- .nv.info.triton_poi_fused__unsafe_index_add_mul_sub_31 --------------------------
	.section	.nv.info.triton_poi_fused__unsafe_index_add_mul_sub_31,"",@"SHT_CUDA_INFO"
	.sectionflags	@""
	.align	4


	//----- nvinfo : EIATTR_CUDA_API_VERSION
	.align		4
        /*0000*/ 	.byte	0x04, 0x37
        /*0002*/ 	.short	(.L_9 - .L_8)
.L_8:
        /*0004*/ 	.word	0x0000007c


	//----- nvinfo : EIATTR_KPARAM_INFO
	.align		4
.L_9:
        /*0008*/ 	.byte	0x04, 0x17
        /*000a*/ 	.short	(.L_11 - .L_10)
.L_10:
        /*000c*/ 	.word	0x00000000
        /*0010*/ 	.short	0x0009
        /*0012*/ 	.short	0x0044
        /*0014*/ 	.byte	0x00, 0xf0, 0x11, 0x00


	//----- nvinfo : EIATTR_KPARAM_INFO
	.align		4
.L_11:
        /*0018*/ 	.byte	0x04, 0x17
        /*001a*/ 	.short	(.L_13 - .L_12)
.L_12:
        /*001c*/ 	.word	0x00000000
        /*0020*/ 	.short	0x0008
        /*0022*/ 	.short	0x0040
        /*0024*/ 	.byte	0x00, 0xf0, 0x11, 0x00


	//----- nvinfo : EIATTR_KPARAM_INFO
	.align		4
.L_13:
        /*0028*/ 	.byte	0x04, 0x17
        /*002a*/ 	.short	(.L_15 - .L_14)
.L_14:
        /*002c*/ 	.word	0x00000000
        /*0030*/ 	.short	0x0007
        /*0032*/ 	.short	0x0038
        /*0034*/ 	.byte	0x00, 0xf4, 0x21, 0x00


	//----- nvinfo : EIATTR_KPARAM_INFO
	.align		4
.L_15:
        /*0038*/ 	.byte	0x04, 0x17
        /*003a*/ 	.short	(.L_17 - .L_16)
.L_16:
        /*003c*/ 	.word	0x00000000
        /*0040*/ 	.short	0x0006
        /*0042*/ 	.short	0x0030
        /*0044*/ 	.byte	0x00, 0xf4, 0x21, 0x00


	//----- nvinfo : EIATTR_KPARAM_INFO
	.align		4
.L_17:
        /*0048*/ 	.byte	0x04, 0x17
        /*004a*/ 	.short	(.L_19 - .L_18)
.L_18:
        /*004c*/ 	.word	0x00000000
        /*0050*/ 	.short	0x0005
        /*0052*/ 	.short	0x0028
        /*0054*/ 	.byte	0x00, 0xf4, 0x21, 0x00


	//----- nvinfo : EIATTR_KPARAM_INFO
	.align		4
.L_19:
        /*0058*/ 	.byte	0x04, 0x17
        /*005a*/ 	.short	(.L_21 - .L_20)
.L_20:
        /*005c*/ 	.word	0x00000000
        /*0060*/ 	.short	0x0004
        /*0062*/ 	.short	0x0020
        /*0064*/ 	.byte	0x00, 0xf4, 0x21, 0x00


	//----- nvinfo : EIATTR_KPARAM_INFO
	.align		4
.L_21:
        /*0068*/ 	.byte	0x04, 0x17
        /*006a*/ 	.short	(.L_23 - .L_22)
.L_22:
        /*006c*/ 	.word	0x00000000
        /*0070*/ 	.short	0x0003
        /*0072*/ 	.short	0x0018
        /*0074*/ 	.byte	0x00, 0xf4, 0x21, 0x00


	//----- nvinfo : EIATTR_KPARAM_INFO
	.align		4
.L_23:
        /*0078*/ 	.byte	0x04, 0x17
        /*007a*/ 	.short	(.L_25 - .L_24)
.L_24:
        /*007c*/ 	.word	0x00000000
        /*0080*/ 	.short	0x0002
        /*0082*/ 	.short	0x0010
        /*0084*/ 	.byte	0x00, 0xf4, 0x21, 0x00


	//----- nvinfo : EIATTR_KPARAM_INFO
	.align		4
.L_25:
        /*0088*/ 	.byte	0x04, 0x17
        /*008a*/ 	.short	(.L_27 - .L_26)
.L_26:
        /*008c*/ 	.word	0x00000000
        /*0090*/ 	.short	0x0001
        /*0092*/ 	.short	0x0008
        /*0094*/ 	.byte	0x00, 0xf4, 0x21, 0x00


	//----- nvinfo : EIATTR_KPARAM_INFO
	.align		4
.L_27:
        /*0098*/ 	.byte	0x04, 0x17
        /*009a*/ 	.short	(.L_29 - .L_28)
.L_28:
        /*009c*/ 	.word	0x00000000
        /*00a0*/ 	.short	0x0000
        /*00a2*/ 	.short	0x0000
        /*00a4*/ 	.byte	0x00, 0xf4, 0x21, 0x00


	//----- nvinfo : EIATTR_SPARSE_MMA_MASK
	.align		4
.L_29:
        /*00a8*/ 	.byte	0x03, 0x50
        /*00aa*/ 	.short	0x0000


	//----- nvinfo : EIATTR_MAXREG_COUNT
	.align		4
        /*00ac*/ 	.byte	0x03, 0x1b
        /*00ae*/ 	.short	0x00ff


	//----- nvinfo : EIATTR_EXIT_INSTR_OFFSETS
	.align		4
        /*00b0*/ 	.byte	0x04, 0x1c
        /*00b2*/ 	.short	(.L_31 - .L_30)


	//   ....[0]....
.L_30:
        /*00b4*/ 	.word	0x00002b50


	//   ....[1]....
        /*00b8*/ 	.word	0x00002b70


	//----- nvinfo : EIATTR_REQNTID
	.align		4
.L_31:
        /*00bc*/ 	.byte	0x04, 0x10
        /*00be*/ 	.short	(.L_33 - .L_32)
.L_32:
        /*00c0*/ 	.word	0x00000080
        /*00c4*/ 	.word	0x00000001
        /*00c8*/ 	.word	0x00000001


	//----- nvinfo : EIATTR_CBANK_PARAM_SIZE
	.align		4
.L_33:
        /*00cc*/ 	.byte	0x03, 0x19
        /*00ce*/ 	.short	0x0048


	//----- nvinfo : EIATTR_PARAM_CBANK
	.align		4
        /*00d0*/ 	.byte	0x04, 0x0a
        /*00d2*/ 	.short	(.L_35 - .L_34)
	.align		4
.L_34:
        /*00d4*/ 	.word	index@(.nv.constant0.triton_poi_fused__unsafe_index_add_mul_sub_31)
        /*00d8*/ 	.short	0x0210
        /*00da*/ 	.short	0x0048


	//----- nvinfo : EIATTR_SW_WAR
	.align		4
.L_35:
        /*00dc*/ 	.byte	0x04, 0x36
        /*00de*/ 	.short	(.L_37 - .L_36)
.L_36:
        /*00e0*/ 	.word	0x00000008
.L_37:


//--------------------- .nv.callgraph             --------------------------
	.section	.nv.callgraph,"",@"SHT_CUDA_CALLGRAPH"
	.align	4
	.sectionentsize	8
	.align		4
        /*0000*/ 	.word	0x00000000
	.align		4
        /*0004*/ 	.word	0xffffffff
	.align		4
        /*0008*/ 	.word	0x00000000
	.align		4
        /*000c*/ 	.word	0xfffffffe
	.align		4
        /*0010*/ 	.word	0x00000000
	.align		4
        /*0014*/ 	.word	0xfffffffd
	.align		4
        /*0018*/ 	.word	0x00000000
	.align		4
        /*001c*/ 	.word	0xfffffffc


//--------------------- .text.triton_poi_fused__unsafe_index_add_mul_sub_31 --------------------------
	.section	.text.triton_poi_fused__unsafe_index_add_mul_sub_31,"ax",@progbits
	.align	128
        .global         triton_poi_fused__unsafe_index_add_mul_sub_31
        .type           triton_poi_fused__unsafe_index_add_mul_sub_31,@function
        .size           triton_poi_fused__unsafe_index_add_mul_sub_31,(.L_x_1 - triton_poi_fused__unsafe_index_add_mul_sub_31)
        .other          triton_poi_fused__unsafe_index_add_mul_sub_31,@"STO_CUDA_ENTRY STV_DEFAULT"
triton_poi_fused__unsafe_index_add_mul_sub_31:
.text.triton_poi_fused__unsafe_index_add_mul_sub_31:
[----:B------:R-:W0:Y:S01]  /*0000*/  LDC R1, c[0x0][0x28] ;  /* 0x00000a00ff017b82 */ /* 0x000e220000000800 */
[----:B------:R-:W1:Y:S07]  /*0010*/  S2R R30, SR_TID.X ;  /* 0x00000000001e7919 */ /* 0x000e6e0000002100 */
[----:B------:R-:W2:Y:S01]  /*0020*/  LDC.64 R4, c[0x0][0x210] ;  /* 0x00008400ff047b82 */ /* 0x000ea20000000a00 */
[----:B------:R-:W-:Y:S01]  /*0030*/  CS2R R94, SRZ ;  /* 0x00000000005e7805 */ /* 0x000fe2000001ff00 */
[----:B------:R-:W-:Y:S01]  /*0040*/  ULDC.64 UR4, c[0x0][0x208] ;  /* 0x0000820000047ab9 */ /* 0x000fe20000000a00 */
[----:B------:R-:W3:Y:S01]  /*0050*/  S2R R3, SR_CTAID.X ;  /* 0x0000000000037919 */ /* 0x000ee20000002500 */
[----:B------:R-:W-:-:S02]  /*0060*/  CS2R R96, SRZ ;  /* 0x0000000000607805 */ /* 0x000fc4000001ff00 */
[----:B------:R-:W-:Y:S02]  /*0070*/  CS2R R36, SRZ ;  /* 0x0000000000247805 */ /* 0x000fe4000001ff00 */
[----:B------:R-:W-:Y:S02]  /*0080*/  CS2R R90, SRZ ;  /* 0x00000000005a7805 */ /* 0x000fe4000001ff00 */
[----:B------:R-:W-:Y:S01]  /*0090*/  CS2R R92, SRZ ;  /* 0x00000000005c7805 */ /* 0x000fe2000001ff00 */
[----:B------:R-:W4:Y:S08]  /*00a0*/  LDC.64 R98, c[0x0][0x218] ;  /* 0x00008600ff627b82 */ /* 0x000f300000000a00 */
[----:B------:R-:W5:Y:S08]  /*00b0*/  LDC.64 R84, c[0x0][0x228] ;  /* 0x00008a00ff547b82 */ /* 0x000f700000000a00 */
[----:B------:R-:W4:Y:S01]  /*00c0*/  LDC.64 R72, c[0x0][0x230] ;  /* 0x00008c00ff487b82 */ /* 0x000f220000000a00 */
[----:B-1----:R-:W-:-:S02]  /*00d0*/  LOP3.LUT R30, R30, 0x7f, RZ, 0xc0, !PT ;  /* 0x0000007f1e1e7812 */ /* 0x002fc400078ec0ff */
[----:B------:R-:W-:-:S05]  /*00e0*/  CS2R R74, SRZ ;  /* 0x00000000004a7805 */ /* 0x000fca000001ff00 */
[----:B------:R-:W1:Y:S01]  /*00f0*/  LDC.64 R52, c[0x0][0x238] ;  /* 0x00008e00ff347b82 */ /* 0x000e620000000a00 */
[----:B---3--:R-:W-:-:S04]  /*0100*/  LEA R30, R3, R30, 0xa ;  /* 0x0000001e031e7211 */ /* 0x008fc800078e50ff */
[----:B------:R-:W-:Y:S01]  /*0110*/  IADD3 R27, R30, 0x100, RZ ;  /* 0x000001001e1b7810 */ /* 0x000fe20007ffe0ff */
[C---:B------:R-:W-:Y:S01]  /*0120*/  IMAD.HI R25, R30.reuse, 0x7f807f81, RZ ;  /* 0x7f807f811e197827 */ /* 0x040fe200078e02ff */
[----:B------:R-:W-:Y:S01]  /*0130*/  IADD3 R7, R30, 0x200, RZ ;  /* 0x000002001e077810 */ /* 0x000fe20007ffe0ff */
[----:B------:R-:W3:Y:S01]  /*0140*/  LDC.64 R70, c[0x0][0x240] ;  /* 0x00009000ff467b82 */ /* 0x000ee20000000a00 */
[C---:B------:R-:W-:Y:S01]  /*0150*/  ISETP.GE.AND P2, PT, R27.reuse, 0x16261, PT ;  /* 0x000162611b00780c */ /* 0x040fe20003f46270 */
[C---:B------:R-:W-:Y:S01]  /*0160*/  VIADD R28, R30.reuse, 0x80 ;  /* 0x000000801e1c7836 */ /* 0x040fe20000000000 */
[----:B------:R-:W-:Y:S01]  /*0170*/  SHF.R.U32.HI R0, RZ, 0x1f, R25 ;  /* 0x0000001fff007819 */ /* 0x000fe20000011619 */
[----:B------:R-:W-:Y:S01]  /*0180*/  IMAD.HI R13, R27, 0x7f807f81, RZ ;  /* 0x7f807f811b0d7827 */ /* 0x000fe200078e02ff */
[----:B------:R-:W-:Y:S02]  /*0190*/  ISETP.GE.AND P0, PT, R30, 0x16261, PT ;  /* 0x000162611e00780c */ /* 0x000fe40003f06270 */
[----:B------:R-:W-:Y:S01]  /*01a0*/  LEA.HI.SX32 R25, R25, R0, 0x19 ;  /* 0x0000000019197211 */ /* 0x000fe200078fcaff */
[C---:B------:R-:W-:Y:S01]  /*01b0*/  IMAD.HI R31, R28.reuse, 0x7f807f81, RZ ;  /* 0x7f807f811c1f7827 */ /* 0x040fe200078e02ff */
[----:B------:R-:W-:-:S02]  /*01c0*/  ISETP.GE.AND P1, PT, R28, 0x16261, PT ;  /* 0x000162611c00780c */ /* 0x000fc40003f26270 */
[----:B------:R-:W-:Y:S02]  /*01d0*/  CS2R R88, SRZ ;  /* 0x0000000000587805 */ /* 0x000fe4000001ff00 */
[----:B------:R-:W-:Y:S01]  /*01e0*/  ISETP.GE.AND P4, PT, R7, 0x16261, PT ;  /* 0x000162610700780c */ /* 0x000fe20003f86270 */
[C---:B------:R-:W-:Y:S01]  /*01f0*/  VIADD R2, R30.reuse, 0x280 ;  /* 0x000002801e027836 */ /* 0x040fe20000000000 */
[----:B------:R-:W-:Y:S01]  /*0200*/  SHF.R.U32.HI R0, RZ, 0x1f, R31 ;  /* 0x0000001fff007819 */ /* 0x000fe2000001161f */
[----:B------:R-:W-:Y:S02]  /*0210*/  VIADD R24, R30, 0x180 ;  /* 0x000001801e187836 */ /* 0x000fe40000000000 */
[----:B------:R-:W-:Y:S01]  /*0220*/  IMAD.HI R9, R2, 0x7f807f81, RZ ;  /* 0x7f807f8102097827 */ /* 0x000fe200078e02ff */
[----:B------:R-:W-:Y:S02]  /*0230*/  LEA.HI.SX32 R31, R31, R0, 0x19 ;  /* 0x000000001f1f7211 */ /* 0x000fe400078fcaff */
[----:B------:R-:W-:Y:S01]  /*0240*/  SHF.R.U32.HI R0, RZ, 0x1f, R13 ;  /* 0x0000001fff007819 */ /* 0x000fe2000001160d */
[----:B------:R-:W-:Y:S01]  /*0250*/  IMAD.HI R3, R7, 0x7f807f81, RZ ;  /* 0x7f807f8107037827 */ /* 0x000fe200078e02ff */
[----:B------:R-:W-:-:S02]  /*0260*/  SHF.R.U32.HI R10, RZ, 0x1f, R9 ;  /* 0x0000001fff0a7819 */ /* 0x000fc40000011609 */
[----:B------:R-:W-:Y:S01]  /*0270*/  LEA.HI.SX32 R13, R13, R0, 0x19 ;  /* 0x000000000d0d7211 */ /* 0x000fe200078fcaff */
[----:B------:R-:W-:Y:S01]  /*0280*/  IMAD.HI R11, R24, 0x7f807f81, RZ ;  /* 0x7f807f81180b7827 */ /* 0x000fe200078e02ff */
[----:B------:R-:W-:Y:S02]  /*0290*/  ISETP.GE.AND P5, PT, R2, 0x16261, PT ;  /* 0x000162610200780c */ /* 0x000fe40003fa6270 */
[----:B------:R-:W-:Y:S01]  /*02a0*/  SHF.R.U32.HI R8, RZ, 0x1f, R3 ;  /* 0x0000001fff087819 */ /* 0x000fe20000011603 */
[----:B--2---:R-:W-:Y:S01]  /*02b0*/  IMAD.WIDE R18, R13, 0x8, R4 ;  /* 0x000000080d127825 */ /* 0x004fe200078e0204 */
[----:B------:R-:W-:Y:S02]  /*02c0*/  SHF.R.U32.HI R6, RZ, 0x1f, R11 ;  /* 0x0000001fff067819 */ /* 0x000fe4000001160b */
[----:B------:R-:W-:Y:S01]  /*02d0*/  LEA.HI.SX32 R9, R9, R10, 0x19 ;  /* 0x0000000a09097211 */ /* 0x000fe200078fcaff */
[----:B------:R-:W-:Y:S01]  /*02e0*/  IMAD R67, R31, -0x101, R28 ;  /* 0xfffffeff1f437824 */ /* 0x000fe200078e021c */
[----:B------:R-:W-:Y:S01]  /*02f0*/  ISETP.GE.AND P3, PT, R24, 0x16261, PT ;  /* 0x000162611800780c */ /* 0x000fe20003f66270 */
[----:B------:R-:W-:Y:S01]  /*0300*/  IMAD.WIDE R14, R25, 0x8, R4 ;  /* 0x00000008190e7825 */ /* 0x000fe200078e0204 */
[----:B------:R4:W2:Y:S01]  /*0310*/  @!P2 LDG.E.EL.64 R94, desc[UR4][R18.64] ;  /* 0x00000004125ea981 */ /* 0x0008a2000c2e1b00 */
[----:B------:R-:W-:-:S02]  /*0320*/  LEA.HI.SX32 R3, R3, R8, 0x19 ;  /* 0x0000000803037211 */ /* 0x000fc400078fcaff */
[----:B------:R-:W-:Y:S01]  /*0330*/  IMAD.WIDE R16, R31, 0x8, R4 ;  /* 0x000000081f107825 */ /* 0x000fe200078e0204 */
[----:B------:R-:W-:Y:S01]  /*0340*/  LEA.HI.SX32 R11, R11, R6, 0x19 ;  /* 0x000000060b0b7211 */ /* 0x000fe200078fcaff */
[----:B------:R1:W2:Y:S02]  /*0350*/  @!P0 LDG.E.EL.64 R96, desc[UR4][R14.64] ;  /* 0x000000040e608981 */ /* 0x0002a4000c2e1b00 */
[----:B------:R-:W-:Y:S01]  /*0360*/  IMAD R65, R25, -0x101, R30 ;  /* 0xfffffeff19417824 */ /* 0x000fe200078e021e */
[----:B------:R-:W-:Y:S01]  /*0370*/  CS2R R76, SRZ ;  /* 0x00000000004c7805 */ /* 0x000fe2000001ff00 */
[----:B------:R3:W2:Y:S01]  /*0380*/  @!P1 LDG.E.EL.64 R36, desc[UR4][R16.64] ;  /* 0x0000000410249981 */ /* 0x0006a2000c2e1b00 */
[----:B----4-:R-:W-:Y:S01]  /*0390*/  IMAD.WIDE R18, R67, 0x8, R98 ;  /* 0x0000000843127825 */ /* 0x010fe200078e0262 */
[----:B------:R-:W-:Y:S01]  /*03a0*/  CS2R R40, SRZ ;  /* 0x0000000000287805 */ /* 0x000fe2000001ff00 */
[----:B------:R-:W-:Y:S02]  /*03b0*/  HFMA2.MMA R32, -RZ, RZ, 0, 0 ;  /* 0x00000000ff207435 */ /* 0x000fe400000001ff */
[----:B------:R-:W-:Y:S01]  /*03c0*/  IMAD R29, R3, -0x101, R7 ;  /* 0xfffffeff031d7824 */ /* 0x000fe200078e0207 */
[----:B------:R5:W4:Y:S01]  /*03d0*/  @!P1 LDG.E.EL.64 R74, desc[UR4][R18.64] ;  /* 0x00000004124a9981 */ /* 0x000b22000c2e1b00 */
[----:B01----:R-:W-:-:S04]  /*03e0*/  IMAD.WIDE R14, R9, 0x8, R4 ;  /* 0x00000008090e7825 */ /* 0x003fc800078e0204 */
[----:B---3--:R-:W-:Y:S01]  /*03f0*/  IMAD.WIDE R16, R65, 0x8, R98 ;  /* 0x0000000841107825 */ /* 0x008fe200078e0262 */
[----:B------:R0:W3:Y:S01]  /*0400*/  @!P5 LDG.E.EL.64 R88, desc[UR4][R14.64] ;  /* 0x000000040e58d981 */ /* 0x0000e2000c2e1b00 */
[----:B------:R-:W-:Y:S02]  /*0410*/  CS2R R48, SRZ ;  /* 0x0000000000307805 */ /* 0x000fe4000001ff00 */
[----:B------:R-:W-:Y:S01]  /*0420*/  IMAD.WIDE R20, R11, 0x8, R4 ;  /* 0x000000080b147825 */ /* 0x000fe200078e0204 */
[----:B------:R1:W3:Y:S03]  /*0430*/  @!P0 LDG.E.EL.64 R76, desc[UR4][R16.64] ;  /* 0x00000004104c8981 */ /* 0x0002e6000c2e1b00 */
[----:B-----5:R-:W-:Y:S01]  /*0440*/  IMAD.WIDE R18, R65, 0x8, R84 ;  /* 0x0000000841127825 */ /* 0x020fe200078e0254 */
[----:B------:R-:W-:Y:S02]  /*0450*/  CS2R R54, SRZ ;  /* 0x0000000000367805 */ /* 0x000fe4000001ff00 */
[----:B------:R-:W-:Y:S01]  /*0460*/  CS2R R62, SRZ ;  /* 0x00000000003e7805 */ /* 0x000fe2000001ff00 */
[----:B------:R-:W5:Y:S01]  /*0470*/  @!P3 LDG.E.EL.64 R90, desc[UR4][R20.64] ;  /* 0x00000004145ab981 */ /* 0x000f62000c2e1b00 */
[----:B------:R-:W-:-:S02]  /*0480*/  IMAD R33, R9, -0x101, R2 ;  /* 0xfffffeff09217824 */ /* 0x000fc400078e0202 */
[----:B------:R-:W-:Y:S01]  /*0490*/  IMAD R69, R13, -0x101, R27 ;  /* 0xfffffeff0d457824 */ /* 0x000fe200078e021b */
[----:B------:R1:W3:Y:S01]  /*04a0*/  @!P0 LDG.E.EL.64 R40, desc[UR4][R18.64] ;  /* 0x0000000412288981 */ /* 0x0002e2000c2e1b00 */
[----:B0-----:R-:W-:Y:S01]  /*04b0*/  IMAD.WIDE R14, R29, 0x8, R98 ;  /* 0x000000081d0e7825 */ /* 0x001fe200078e0262 */
[----:B------:R-:W-:-:S03]  /*04c0*/  CS2R R34, SRZ ;  /* 0x0000000000227805 */ /* 0x000fc6000001ff00 */
[----:B------:R-:W-:Y:S01]  /*04d0*/  IMAD.WIDE R22, R3, 0x8, R4 ;  /* 0x0000000803167825 */ /* 0x000fe200078e0204 */
[----:B------:R-:W-:Y:S01]  /*04e0*/  IADD3 R0, R30, 0x300, RZ ;  /* 0x000003001e007810 */ /* 0x000fe20007ffe0ff */
[----:B------:R0:W3:Y:S02]  /*04f0*/  @!P4 LDG.E.EL.64 R48, desc[UR4][R14.64] ;  /* 0x000000040e30c981 */ /* 0x0000e4000c2e1b00 */
[----:B-1----:R-:W-:Y:S01]  /*0500*/  IMAD.WIDE R16, R33, 0x8, R98 ;  /* 0x0000000821107825 */ /* 0x002fe200078e0262 */
[----:B------:R-:W-:Y:S01]  /*0510*/  CS2R R38, SRZ ;  /* 0x0000000000267805 */ /* 0x000fe2000001ff00 */
[----:B------:R1:W3:Y:S02]  /*0520*/  @!P4 LDG.E.EL.64 R92, desc[UR4][R22.64] ;  /* 0x00000004165cc981 */ /* 0x0002e4000c2e1b00 */
[----:B------:R-:W-:Y:S01]  /*0530*/  IMAD.WIDE R64, R65, 0x4, R72 ;  /* 0x0000000441407825 */ /* 0x000fe200078e0248 */
[----:B------:R-:W-:Y:S01]  /*0540*/  CS2R R44, SRZ ;  /* 0x00000000002c7805 */ /* 0x000fe2000001ff00 */
[----:B------:R1:W4:Y:S02]  /*0550*/  @!P5 LDG.E.EL.64 R54, desc[UR4][R16.64] ;  /* 0x000000041036d981 */ /* 0x000324000c2e1b00 */
[----:B------:R-:W-:Y:S01]  /*0560*/  IMAD.WIDE R18, R33, 0x8, R84 ;  /* 0x0000000821127825 */ /* 0x000fe200078e0254 */
[----:B0-----:R-:W-:Y:S01]  /*0570*/  CS2R R14, SRZ ;  /* 0x00000000000e7805 */ /* 0x001fe2000001ff00 */
[----:B------:R0:W4:Y:S02]  /*0580*/  @!P0 LDG.E.EL R32, desc[UR4][R64.64] ;  /* 0x0000000440208981 */ /* 0x000124000c2e1900 */
[----:B------:R-:W-:-:S02]  /*0590*/  IMAD R79, R11, -0x101, R24 ;  /* 0xfffffeff0b4f7824 */ /* 0x000fc400078e0218 */
[--C-:B------:R-:W-:Y:S01]  /*05a0*/  IMAD.WIDE R20, R69, 0x8, R98.reuse ;  /* 0x0000000845147825 */ /* 0x100fe200078e0262 */
[----:B------:R0:W4:Y:S01]  /*05b0*/  @!P5 LDG.E.EL.64 R62, desc[UR4][R18.64] ;  /* 0x00000004123ed981 */ /* 0x000122000c2e1b00 */
[----:B------:R-:W-:Y:S02]  /*05c0*/  CS2R R42, SRZ ;  /* 0x00000000002a7805 */ /* 0x000fe4000001ff00 */
[----:B-1----:R-:W-:Y:S01]  /*05d0*/  IMAD.WIDE R22, R79, 0x8, R98 ;  /* 0x000000084f167825 */ /* 0x002fe200078e0262 */
[----:B------:R1:W4:Y:S03]  /*05e0*/  @!P2 LDG.E.EL.64 R34, desc[UR4][R20.64] ;  /* 0x000000041422a981 */ /* 0x000326000c2e1b00 */
[----:B------:R-:W-:Y:S01]  /*05f0*/  IMAD.WIDE R46, R69, 0x8, R84 ;  /* 0x00000008452e7825 */ /* 0x000fe200078e0254 */
[----:B------:R1:W4:Y:S03]  /*0600*/  @!P3 LDG.E.EL.64 R38, desc[UR4][R22.64] ;  /* 0x000000041626b981 */ /* 0x000326000c2e1b00 */
[----:B------:R-:W-:Y:S01]  /*0610*/  IMAD.MOV.U32 R17, RZ, RZ, RZ ;  /* 0x000000ffff117224 */ /* 0x000fe200078e00ff */
[----:B------:R1:W4:Y:S01]  /*0620*/  @!P2 LDG.E.EL.64 R44, desc[UR4][R46.64] ;  /* 0x000000042e2ca981 */ /* 0x000322000c2e1b00 */
[----:B0-----:R-:W-:-:S04]  /*0630*/  IMAD.WIDE R64, R33, 0x4, R72 ;  /* 0x0000000421407825 */ /* 0x001fc800078e0248 */
[C---:B------:R-:W-:Y:S01]  /*0640*/  IMAD.WIDE R60, R29.reuse, 0x8, R84 ;  /* 0x000000081d3c7825 */ /* 0x040fe200078e0254 */
[----:B------:R0:W4:Y:S03]  /*0650*/  @!P5 LDG.E.EL R15, desc[UR4][R64.64] ;  /* 0x00000004400fd981 */ /* 0x000126000c2e1900 */
[----:B------:R-:W-:Y:S01]  /*0660*/  IMAD.WIDE R18, R29, 0x4, R72 ;  /* 0x000000041d127825 */ /* 0x000fe200078e0248 */
[----:B------:R-:W-:-:S03]  /*0670*/  HFMA2.MMA R29, -RZ, RZ, 0, 0 ;  /* 0x00000000ff1d7435 */ /* 0x000fc600000001ff */
[----:B-1----:R-:W-:-:S04]  /*0680*/  IMAD.WIDE R20, R67, 0x8, R84 ;  /* 0x0000000843147825 */ /* 0x002fc800078e0254 */
[----:B------:R-:W-:Y:S01]  /*0690*/  IMAD.HI R6, R0, 0x7f807f81, RZ ;  /* 0x7f807f8100067827 */ /* 0x000fe200078e02ff */
[----:B------:R-:W-:Y:S02]  /*06a0*/  MOV R23, RZ ;  /* 0x000000ff00177202 */ /* 0x000fe40000000f00 */
[----:B------:R-:W-:Y:S02]  /*06b0*/  CS2R R58, SRZ ;  /* 0x00000000003a7805 */ /* 0x000fe4000001ff00 */
[----:B------:R-:W-:Y:S01]  /*06c0*/  CS2R R46, SRZ ;  /* 0x00000000002e7805 */ /* 0x000fe2000001ff00 */
[C---:B------:R-:W-:Y:S01]  /*06d0*/  IMAD.WIDE R80, R25.reuse, 0x8, R52 ;  /* 0x0000000819507825 */ /* 0x040fe200078e0234 */
[----:B------:R1:W4:Y:S01]  /*06e0*/  @!P4 LDG.E.EL R17, desc[UR4][R18.64] ;  /* 0x000000041211c981 */ /* 0x000322000c2e1900 */
[----:B------:R-:W-:Y:S02]  /*06f0*/  CS2R R56, SRZ ;  /* 0x0000000000387805 */ /* 0x000fe4000001ff00 */
[----:B0-----:R-:W-:Y:S01]  /*0700*/  IMAD.WIDE R64, R25, 0x4, R70 ;  /* 0x0000000419407825 */ /* 0x001fe200078e0246 */
[----:B------:R0:W4:Y:S01]  /*0710*/  @!P1 LDG.E.EL.64 R42, desc[UR4][R20.64] ;  /* 0x00000004142a9981 */ /* 0x000122000c2e1b00 */
[----:B------:R-:W-:-:S02]  /*0720*/  SHF.R.U32.HI R25, RZ, 0x1f, R6 ;  /* 0x0000001fff197819 */ /* 0x000fc40000011606 */
[----:B------:R-:W-:Y:S01]  /*0730*/  IMAD.WIDE R66, R67, 0x4, R72 ;  /* 0x0000000443427825 */ /* 0x000fe200078e0248 */
[----:B------:R0:W4:Y:S01]  /*0740*/  @!P4 LDG.E.EL.64 R58, desc[UR4][R60.64] ;  /* 0x000000043c3ac981 */ /* 0x000122000c2e1b00 */
[----:B-1----:R-:W-:Y:S02]  /*0750*/  CS2R R18, SRZ ;  /* 0x0000000000127805 */ /* 0x002fe4000001ff00 */
[----:B------:R-:W-:Y:S01]  /*0760*/  IMAD.WIDE R50, R79, 0x8, R84 ;  /* 0x000000084f327825 */ /* 0x000fe200078e0254 */
[----:B------:R-:W4:Y:S01]  /*0770*/  @!P0 LDG.E.EL.64 R46, desc[UR4][R80.64] ;  /* 0x00000004502e8981 */ /* 0x000f22000c2e1b00 */
[----:B0-----:R-:W-:Y:S02]  /*0780*/  CS2R R20, SRZ ;  /* 0x0000000000147805 */ /* 0x001fe4000001ff00 */
[----:B------:R-:W-:Y:S01]  /*0790*/  IMAD.WIDE R102, R31, 0x4, R70 ;  /* 0x000000041f667825 */ /* 0x000fe200078e0246 */
[----:B------:R-:W-:Y:S01]  /*07a0*/  LEA.HI.SX32 R25, R6, R25, 0x19 ;  /* 0x0000001906197211 */ /* 0x000fe200078fcaff */
[----:B------:R0:W4:Y:S02]  /*07b0*/  @!P1 LDG.E.EL R23, desc[UR4][R66.64] ;  /* 0x0000000442179981 */ /* 0x000124000c2e1900 */
[--C-:B------:R-:W-:Y:S01]  /*07c0*/  IMAD.WIDE R68, R69, 0x4, R72.reuse ;  /* 0x0000000445447825 */ /* 0x100fe200078e0248 */
[----:B------:R-:W-:Y:S01]  /*07d0*/  CS2R R60, SRZ ;  /* 0x00000000003c7805 */ /* 0x000fe2000001ff00 */
[----:B------:R-:W4:Y:S02]  /*07e0*/  @!P0 LDG.E.EL R29, desc[UR4][R64.64] ;  /* 0x00000004401d8981 */ /* 0x000f24000c2e1900 */
[----:B------:R-:W-:Y:S01]  /*07f0*/  IMAD.WIDE R78, R79, 0x4, R72 ;  /* 0x000000044f4e7825 */ /* 0x000fe200078e0248 */
[----:B------:R-:W-:Y:S01]  /*0800*/  ISETP.GE.AND P0, PT, R0, 0x16261, PT ;  /* 0x000162610000780c */ /* 0x000fe20003f06270 */
[----:B------:R1:W4:Y:S01]  /*0810*/  @!P3 LDG.E.EL.64 R56, desc[UR4][R50.64] ;  /* 0x000000043238b981 */ /* 0x000322000c2e1b00 */
[----:B------:R-:W-:-:S02]  /*0820*/  CS2R R82, SRZ ;  /* 0x0000000000527805 */ /* 0x000fc4000001ff00 */
[----:B0-----:R-:W-:Y:S01]  /*0830*/  CS2R R66, SRZ ;  /* 0x0000000000427805 */ /* 0x001fe2000001ff00 */
[----:B------:R-:W-:Y:S01]  /*0840*/  IMAD.MOV.U32 R10, RZ, RZ, RZ ;  /* 0x000000ffff0a7224 */ /* 0x000fe200078e00ff */
[----:B------:R0:W4:Y:S01]  /*0850*/  @!P1 LDG.E.EL R19, desc[UR4][R102.64] ;  /* 0x0000000466139981 */ /* 0x000122000c2e1900 */
[--C-:B------:R-:W-:Y:S01]  /*0860*/  IMAD.WIDE R86, R31, 0x8, R52.reuse ;  /* 0x000000081f567825 */ /* 0x100fe200078e0234 */
[----:B------:R-:W-:Y:S02]  /*0870*/  CS2R R80, SRZ ;  /* 0x0000000000507805 */ /* 0x000fe4000001ff00 */
[----:B------:R0:W4:Y:S01]  /*0880*/  @!P2 LDG.E.EL R21, desc[UR4][R68.64] ;  /* 0x000000044415a981 */ /* 0x000122000c2e1900 */
[C---:B------:R-:W-:Y:S01]  /*0890*/  IMAD.WIDE R100, R13.reuse, 0x8, R52 ;  /* 0x000000080d647825 */ /* 0x040fe200078e0234 */
[----:B-1----:R-:W-:Y:S02]  /*08a0*/  CS2R R50, SRZ ;  /* 0x0000000000327805 */ /* 0x002fe4000001ff00 */
[----:B------:R1:W4:Y:S01]  /*08b0*/  @!P3 LDG.E.EL R20, desc[UR4][R78.64] ;  /* 0x000000044e14b981 */ /* 0x000322000c2e1900 */
[----:B------:R-:W-:Y:S01]  /*08c0*/  IMAD.WIDE R104, R13, 0x4, R70 ;  /* 0x000000040d687825 */ /* 0x000fe200078e0246 */
[----:B------:R-:W-:-:S02]  /*08d0*/  IADD3 R26, R30, 0x380, RZ ;  /* 0x000003801e1a7810 */ /* 0x000fc40007ffe0ff */
[----:B------:R1:W4:Y:S01]  /*08e0*/  @!P1 LDG.E.EL.64 R60, desc[UR4][R86.64] ;  /* 0x00000004563c9981 */ /* 0x000322000c2e1b00 */
[----:B0-----:R-:W-:Y:S01]  /*08f0*/  IMAD.WIDE R102, R3, 0x4, R70 ;  /* 0x0000000403667825 */ /* 0x001fe200078e0246 */
[----:B------:R-:W-:Y:S02]  /*0900*/  MOV R8, RZ ;  /* 0x000000ff00087202 */ /* 0x000fe40000000f00 */
[----:B------:R-:W4:Y:S01]  /*0910*/  @!P2 LDG.E.EL.64 R66, desc[UR4][R100.64] ;  /* 0x000000046442a981 */ /* 0x000f22000c2e1b00 */
[----:B------:R-:W-:-:S03]  /*0920*/  IMAD.WIDE R68, R11, 0x8, R52 ;  /* 0x000000080b447825 */ /* 0x000fc600078e0234 */
[----:B------:R0:W4:Y:S01]  /*0930*/  @!P2 LDG.E.EL R18, desc[UR4][R104.64] ;  /* 0x000000046812a981 */ /* 0x000122000c2e1900 */
[----:B-1----:R-:W-:Y:S01]  /*0940*/  IMAD.WIDE R78, R3, 0x8, R52 ;  /* 0x00000008034e7825 */ /* 0x002fe200078e0234 */
[----:B------:R-:W-:Y:S02]  /*0950*/  CS2R R86, SRZ ;  /* 0x0000000000567805 */ /* 0x000fe4000001ff00 */
[----:B------:R1:W4:Y:S01]  /*0960*/  @!P4 LDG.E.EL R10, desc[UR4][R102.64] ;  /* 0x00000004660ac981 */ /* 0x000322000c2e1900 */
[----:B------:R-:W-:Y:S02]  /*0970*/  IMAD R3, R25, -0x101, R0 ;  /* 0xfffffeff19037824 */ /* 0x000fe400078e0200 */
[----:B------:R-:W-:Y:S01]  /*0980*/  IMAD.WIDE R12, R9, 0x8, R52 ;  /* 0x00000008090c7825 */ /* 0x000fe200078e0234 */
[----:B------:R1:W4:Y:S03]  /*0990*/  @!P3 LDG.E.EL.64 R50, desc[UR4][R68.64] ;  /* 0x000000044432b981 */ /* 0x000326000c2e1b00 */
[C---:B0-----:R-:W-:Y:S01]  /*09a0*/  IMAD.WIDE R104, R3.reuse, 0x4, R72 ;  /* 0x0000000403687825 */ /* 0x041fe200078e0248 */
[----:B------:R0:W4:Y:S03]  /*09b0*/  @!P4 LDG.E.EL.64 R82, desc[UR4][R78.64] ;  /* 0x000000044e52c981 */ /* 0x000126000c2e1b00 */
[C---:B------:R-:W-:Y:S01]  /*09c0*/  IMAD.WIDE R100, R3.reuse, 0x8, R98 ;  /* 0x0000000803647825 */ /* 0x040fe200078e0262 */
[----:B------:R0:W4:Y:S03]  /*09d0*/  @!P5 LDG.E.EL.64 R80, desc[UR4][R12.64] ;  /* 0x000000040c50d981 */ /* 0x000126000c2e1b00 */
[----:B-1----:R-:W-:-:S04]  /*09e0*/  IMAD.WIDE R102, R3, 0x8, R84 ;  /* 0x0000000803667825 */ /* 0x002fc800078e0254 */
[----:B------:R-:W-:-:S04]  /*09f0*/  IMAD.WIDE R68, R11, 0x4, R70 ;  /* 0x000000040b447825 */ /* 0x000fc800078e0246 */
[----:B0-----:R-:W-:Y:S01]  /*0a00*/  IMAD.WIDE R78, R25, 0x8, R4 ;  /* 0x00000008194e7825 */ /* 0x001fe200078e0204 */
[----:B------:R-:W-:Y:S01]  /*0a10*/  HFMA2.MMA R13, -RZ, RZ, 0, 0 ;  /* 0x00000000ff0d7435 */ /* 0x000fe200000001ff */
[----:B------:R0:W4:Y:S02]  /*0a20*/  @!P3 LDG.E.EL R14, desc[UR4][R68.64] ;  /* 0x00000004440eb981 */ /* 0x000124000c2e1900 */
[----:B------:R-:W-:-:S04]  /*0a30*/  IMAD.HI R3, R26, 0x7f807f81, RZ ;  /* 0x7f807f811a037827 */ /* 0x000fc800078e02ff */
[----:B------:R-:W-:Y:S01]  /*0a40*/  IMAD.WIDE R106, R9, 0x4, R70 ;  /* 0x00000004096a7825 */ /* 0x000fe200078e0246 */
[----:B------:R1:W4:Y:S01]  /*0a50*/  @!P0 LDG.E.EL.64 R86, desc[UR4][R78.64] ;  /* 0x000000044e568981 */ /* 0x000322000c2e1b00 */
[----:B------:R-:W-:Y:S02]  /*0a60*/  SHF.R.U32.HI R12, RZ, 0x1f, R3 ;  /* 0x0000001fff0c7819 */ /* 0x000fe40000011603 */
[----:B------:R-:W-:Y:S02]  /*0a70*/  CS2R R64, SRZ ;  /* 0x0000000000407805 */ /* 0x000fe4000001ff00 */
[----:B0-----:R-:W-:Y:S01]  /*0a80*/  CS2R R68, SRZ ;  /* 0x0000000000447805 */ /* 0x001fe2000001ff00 */
[----:B------:R0:W4:Y:S01]  /*0a90*/  @!P5 LDG.E.EL R8, desc[UR4][R106.64] ;  /* 0x000000046a08d981 */ /* 0x000122000c2e1900 */
[----:B------:R-:W-:Y:S02]  /*0aa0*/  IMAD.MOV.U32 R6, RZ, RZ, RZ ;  /* 0x000000ffff067224 */ /* 0x000fe400078e00ff */
[----:B------:R-:W-:Y:S01]  /*0ab0*/  IMAD.WIDE R108, R25, 0x4, R70 ;  /* 0x00000004196c7825 */ /* 0x000fe200078e0246 */
[----:B------:R0:W4:Y:S01]  /*0ac0*/  @!P0 LDG.E.EL R13, desc[UR4][R104.64] ;  /* 0x00000004680d8981 */ /* 0x000122000c2e1900 */
[----:B-1----:R-:W-:-:S02]  /*0ad0*/  CS2R R78, SRZ ;  /* 0x00000000004e7805 */ /* 0x002fc4000001ff00 */
[----:B------:R-:W-:Y:S01]  /*0ae0*/  LEA.HI.SX32 R3, R3, R12, 0x19 ;  /* 0x0000000c03037211 */ /* 0x000fe200078fcaff */
[----:B------:R1:W4:Y:S01]  /*0af0*/  @!P0 LDG.E.EL.64 R64, desc[UR4][R100.64] ;  /* 0x0000000464408981 */ /* 0x000322000c2e1b00 */
[----:B0-----:R-:W-:-:S03]  /*0b00*/  IMAD.WIDE R106, R25, 0x8, R52 ;  /* 0x00000008196a7825 */ /* 0x001fc600078e0234 */
[----:B------:R0:W4:Y:S01]  /*0b10*/  @!P0 LDG.E.EL.64 R68, desc[UR4][R102.64] ;  /* 0x0000000466448981 */ /* 0x000122000c2e1b00 */
[----:B------:R-:W-:-:S03]  /*0b20*/  IMAD R105, R3, -0x101, R26 ;  /* 0xfffffeff03697824 */ /* 0x000fc600078e021a */
[----:B------:R-:W4:Y:S04]  /*0b30*/  @!P0 LDG.E.EL.64 R78, desc[UR4][R106.64] ;  /* 0x000000046a4e8981 */ /* 0x000f28000c2e1b00 */
[----:B------:R0:W4:Y:S01]  /*0b40*/  @!P0 LDG.E.EL R6, desc[UR4][R108.64] ;  /* 0x000000046c068981 */ /* 0x000122000c2e1900 */
[----:B------:R-:W-:Y:S01]  /*0b50*/  ISETP.GE.AND P0, PT, R26, 0x16261, PT ;  /* 0x000162611a00780c */ /* 0x000fe20003f06270 */
[----:B-1----:R-:W-:-:S04]  /*0b60*/  IMAD.WIDE R100, R105, 0x8, R98 ;  /* 0x0000000869647825 */ /* 0x002fc800078e0262 */
[----:B------:R-:W-:Y:S01]  /*0b70*/  IMAD.WIDE R98, R105, 0x8, R84 ;  /* 0x0000000869627825 */ /* 0x000fe200078e0254 */
[----:B------:R-:W-:-:S03]  /*0b80*/  CS2R R84, SRZ ;  /* 0x0000000000547805 */ /* 0x000fc6000001ff00 */
[----:B0-----:R-:W-:-:S05]  /*0b90*/  IMAD.WIDE R102, R3, 0x8, R4 ;  /* 0x0000000803667825 */ /* 0x001fca00078e0204 */
[----:B------:R0:W4:Y:S01]  /*0ba0*/  @!P0 LDG.E.EL.64 R84, desc[UR4][R102.64] ;  /* 0x0000000466548981 */ /* 0x000122000c2e1b00 */
[----:B------:R-:W-:Y:S01]  /*0bb0*/  IMAD.WIDE R108, R3, 0x4, R70 ;  /* 0x00000004036c7825 */ /* 0x000fe200078e0246 */
[----:B------:R-:W-:-:S06]  /*0bc0*/  CS2R R70, SRZ ;  /* 0x0000000000467805 */ /* 0x000fcc000001ff00 */
[----:B------:R5:W4:Y:S01]  /*0bd0*/  @!P0 LDG.E.EL.64 R70, desc[UR4][R100.64] ;  /* 0x0000000464468981 */ /* 0x000b22000c2e1b00 */
[----:B------:R-:W-:Y:S01]  /*0be0*/  IMAD.WIDE R104, R105, 0x4, R72 ;  /* 0x0000000469687825 */ /* 0x000fe200078e0248 */
[----:B------:R-:W-:-:S06]  /*0bf0*/  CS2R R72, SRZ ;  /* 0x0000000000487805 */ /* 0x000fcc000001ff00 */
[----:B------:R1:W4:Y:S01]  /*0c00*/  @!P0 LDG.E.EL.64 R72, desc[UR4][R98.64] ;  /* 0x0000000462488981 */ /* 0x000322000c2e1b00 */
[----:B------:R-:W-:Y:S01]  /*0c10*/  IMAD.WIDE R106, R3, 0x8, R52 ;  /* 0x00000008036a7825 */ /* 0x000fe200078e0234 */
[----:B------:R-:W-:Y:S02]  /*0c20*/  MOV R12, RZ ;  /* 0x000000ff000c7202 */ /* 0x000fe40000000f00 */
[----:B------:R-:W-:Y:S01]  /*0c30*/  CS2R R52, SRZ ;  /* 0x0000000000347805 */ /* 0x000fe2000001ff00 */
[----:B------:R-:W-:-:S03]  /*0c40*/  IMAD.MOV.U32 R5, RZ, RZ, RZ ;  /* 0x000000ffff057224 */ /* 0x000fc600078e00ff */
[----:B------:R-:W4:Y:S04]  /*0c50*/  @!P0 LDG.E.EL R12, desc[UR4][R104.64] ;  /* 0x00000004680c8981 */ /* 0x000f28000c2e1900 */
[----:B------:R-:W4:Y:S04]  /*0c60*/  @!P0 LDG.E.EL.64 R52, desc[UR4][R106.64] ;  /* 0x000000046a348981 */ /* 0x000f28000c2e1b00 */
[----:B------:R0:W4:Y:S01]  /*0c70*/  @!P0 LDG.E.EL R5, desc[UR4][R108.64] ;  /* 0x000000046c058981 */ /* 0x000122000c2e1900 */
[----:B--2---:R-:W-:Y:S02]  /*0c80*/  IADD3 R25, P1, R96, 0x28, RZ ;  /* 0x0000002860197810 */ /* 0x004fe40007f3e0ff */
[----:B------:R-:W-:-:S02]  /*0c90*/  ISETP.GE.AND P0, PT, R97, RZ, PT ;  /* 0x000000ff6100720c */ /* 0x000fc40003f06270 */
[----:B------:R-:W-:Y:S02]  /*0ca0*/  IADD3.X R9, RZ, R97, RZ, P1, !PT ;  /* 0x00000061ff097210 */ /* 0x000fe40000ffe4ff */
[----:B------:R-:W-:Y:S02]  /*0cb0*/  IADD3 R3, P1, R36, 0x28, RZ ;  /* 0x0000002824037810 */ /* 0x000fe40007f3e0ff */
[----:B------:R-:W-:Y:S02]  /*0cc0*/  SEL R25, R25, R96, !P0 ;  /* 0x0000006019197207 */ /* 0x000fe40004000000 */
[----:B------:R-:W-:Y:S02]  /*0cd0*/  SEL R9, R9, R97, !P0 ;  /* 0x0000006109097207 */ /* 0x000fe40004000000 */
[----:B------:R-:W-:Y:S02]  /*0ce0*/  IADD3.X R11, RZ, R37, RZ, P1, !PT ;  /* 0x00000025ff0b7210 */ /* 0x000fe40000ffe4ff */
[----:B------:R-:W-:-:S02]  /*0cf0*/  ISETP.GE.AND P0, PT, R37, RZ, PT ;  /* 0x000000ff2500720c */ /* 0x000fc40003f06270 */
[----:B0-----:R-:W-:Y:S02]  /*0d00*/  IADD3 R103, P1, R94, 0x28, RZ ;  /* 0x000000285e677810 */ /* 0x001fe40007f3e0ff */
[----:B------:R-:W-:Y:S02]  /*0d10*/  SEL R3, R3, R36, !P0 ;  /* 0x0000002403037207 */ /* 0x000fe40004000000 */
[----:B------:R-:W-:Y:S01]  /*0d20*/  SEL R36, R11, R37, !P0 ;  /* 0x000000250b247207 */ /* 0x000fe20004000000 */
[----:B------:R-:W-:Y:S01]  /*0d30*/  IMAD.X R97, RZ, RZ, R95, P1 ;  /* 0x000000ffff617224 */ /* 0x000fe200008e065f */
[----:B------:R-:W-:Y:S02]  /*0d40*/  ISETP.GE.AND P0, PT, R95, RZ, PT ;  /* 0x000000ff5f00720c */ /* 0x000fe40003f06270 */
[----:B-----5:R-:W-:Y:S02]  /*0d50*/  IADD3 R101, P1, R90, 0x28, RZ ;  /* 0x000000285a657810 */ /* 0x020fe40007f3e0ff */
[----:B------:R-:W-:-:S02]  /*0d60*/  SEL R103, R103, R94, !P0 ;  /* 0x0000005e67677207 */ /* 0x000fc40004000000 */
[----:B------:R-:W-:Y:S02]  /*0d70*/  SEL R97, R97, R95, !P0 ;  /* 0x0000005f61617207 */ /* 0x000fe40004000000 */
[----:B------:R-:W-:Y:S02]  /*0d80*/  ISETP.GE.AND P0, PT, R91, RZ, PT ;  /* 0x000000ff5b00720c */ /* 0x000fe40003f06270 */
[----:B-1----:R-:W-:Y:S02]  /*0d90*/  IADD3.X R99, RZ, R91, RZ, P1, !PT ;  /* 0x0000005bff637210 */ /* 0x002fe40000ffe4ff */
[----:B------:R-:W-:Y:S02]  /*0da0*/  SEL R101, R101, R90, !P0 ;  /* 0x0000005a65657207 */ /* 0x000fe40004000000 */
[----:B------:R-:W-:Y:S02]  /*0db0*/  SEL R99, R99, R91, !P0 ;  /* 0x0000005b63637207 */ /* 0x000fe40004000000 */
[----:B---3--:R-:W-:-:S02]  /*0dc0*/  IADD3 R95, P1, R92, 0x28, RZ ;  /* 0x000000285c5f7810 */ /* 0x008fc40007f3e0ff */
[----:B------:R-:W-:Y:S02]  /*0dd0*/  ISETP.GE.AND P0, PT, R93, RZ, PT ;  /* 0x000000ff5d00720c */ /* 0x000fe40003f06270 */
[----:B------:R-:W-:Y:S02]  /*0de0*/  IADD3.X R11, RZ, R93, RZ, P1, !PT ;  /* 0x0000005dff0b7210 */ /* 0x000fe40000ffe4ff */
[----:B------:R-:W-:Y:S02]  /*0df0*/  SEL R95, R95, R92, !P0 ;  /* 0x0000005c5f5f7207 */ /* 0x000fe40004000000 */
[----:B------:R-:W-:Y:S02]  /*0e00*/  SEL R92, R11, R93, !P0 ;  /* 0x0000005d0b5c7207 */ /* 0x000fe40004000000 */
[----:B------:R-:W-:Y:S02]  /*0e10*/  IADD3 R93, P1, R88, 0x28, RZ ;  /* 0x00000028585d7810 */ /* 0x000fe40007f3e0ff */
[----:B------:R-:W-:-:S03]  /*0e20*/  ISETP.GE.AND P0, PT, R89, RZ, PT ;  /* 0x000000ff5900720c */ /* 0x000fc60003f06270 */
[----:B------:R-:W-:Y:S01]  /*0e30*/  IMAD.X R11, RZ, RZ, R89, P1 ;  /* 0x000000ffff0b7224 */ /* 0x000fe200008e0659 */
[----:B------:R-:W-:-:S04]  /*0e40*/  SEL R93, R93, R88, !P0 ;  /* 0x000000585d5d7207 */ /* 0x000fc80004000000 */
[----:B------:R-:W-:Y:S02]  /*0e50*/  SEL R4, R11, R89, !P0 ;  /* 0x000000590b047207 */ /* 0x000fe40004000000 */
[----:B----4-:R-:W-:Y:S02]  /*0e60*/  IADD3 R11, P1, R86, 0x28, RZ ;  /* 0x00000028560b7810 */ /* 0x010fe40007f3e0ff */
[----:B------:R-:W-:Y:S02]  /*0e70*/  ISETP.GE.AND P0, PT, R87, RZ, PT ;  /* 0x000000ff5700720c */ /* 0x000fe40003f06270 */
[----:B------:R-:W-:Y:S02]  /*0e80*/  IADD3.X R31, RZ, R87, RZ, P1, !PT ;  /* 0x00000057ff1f7210 */ /* 0x000fe40000ffe4ff */
[----:B------:R-:W-:Y:S02]  /*0e90*/  SEL R22, R11, R86, !P0 ;  /* 0x000000560b167207 */ /* 0x000fe40004000000 */
[----:B------:R-:W-:-:S02]  /*0ea0*/  SEL R16, R31, R87, !P0 ;  /* 0x000000571f107207 */ /* 0x000fc40004000000 */
[----:B------:R-:W-:Y:S02]  /*0eb0*/  IADD3 R11, P1, R84, 0x28, RZ ;  /* 0x00000028540b7810 */ /* 0x000fe40007f3e0ff */
[----:B------:R-:W-:Y:S02]  /*0ec0*/  ISETP.GE.AND P0, PT, R85, RZ, PT ;  /* 0x000000ff5500720c */ /* 0x000fe40003f06270 */
[----:B------:R-:W-:Y:S02]  /*0ed0*/  IADD3.X R31, RZ, R85, RZ, P1, !PT ;  /* 0x00000055ff1f7210 */ /* 0x000fe40000ffe4ff */
[----:B------:R-:W-:Y:S02]  /*0ee0*/  IADD3 R109, P1, R76, 0x28, RZ ;  /* 0x000000284c6d7810 */ /* 0x000fe40007f3e0ff */
[----:B------:R-:W-:Y:S02]  /*0ef0*/  SEL R98, R31, R85, !P0 ;  /* 0x000000551f627207 */ /* 0x000fe40004000000 */
[----:B------:R-:W-:Y:S01]  /*0f00*/  SEL R11, R11, R84, !P0 ;  /* 0x000000540b0b7207 */ /* 0x000fe20004000000 */
[----:B------:R-:W-:Y:S01]  /*0f10*/  IMAD.X R31, RZ, RZ, R77, P1 ;  /* 0x000000ffff1f7224 */ /* 0x000fe200008e064d */
[----:B------:R-:W-:-:S02]  /*0f20*/  ISETP.GE.AND P0, PT, R77, RZ, PT ;  /* 0x000000ff4d00720c */ /* 0x000fc40003f06270 */
[----:B------:R-:W-:Y:S02]  /*0f30*/  IADD3 R107, P1, R74, 0x28, RZ ;  /* 0x000000284a6b7810 */ /* 0x000fe40007f3e0ff */
[----:B------:R-:W-:Y:S02]  /*0f40*/  SEL R109, R109, R76, !P0 ;  /* 0x0000004c6d6d7207 */ /* 0x000fe40004000000 */
[----:B------:R-:W-:Y:S02]  /*0f50*/  SEL R90, R31, R77, !P0 ;  /* 0x0000004d1f5a7207 */ /* 0x000fe40004000000 */
[----:B------:R-:W-:Y:S02]  /*0f60*/  ISETP.GE.AND P0, PT, R75, RZ, PT ;  /* 0x000000ff4b00720c */ /* 0x000fe40003f06270 */
[----:B------:R-:W-:Y:S02]  /*0f70*/  IADD3.X R31, RZ, R75, RZ, P1, !PT ;  /* 0x0000004bff1f7210 */ /* 0x000fe40000ffe4ff */
[----:B------:R-:W-:-:S02]  /*0f80*/  IADD3 R105, P1, R34, 0x28, RZ ;  /* 0x0000002822697810 */ /* 0x000fc40007f3e0ff */
[----:B------:R-:W-:Y:S02]  /*0f90*/  SEL R107, R107, R74, !P0 ;  /* 0x0000004a6b6b7207 */ /* 0x000fe40004000000 */
[----:B------:R-:W-:Y:S02]  /*0fa0*/  SEL R74, R31, R75, !P0 ;  /* 0x0000004b1f4a7207 */ /* 0x000fe40004000000 */
[----:B------:R-:W-:Y:S02]  /*0fb0*/  IADD3.X R31, RZ, R35, RZ, P1, !PT ;  /* 0x00000023ff1f7210 */ /* 0x000fe40000ffe4ff */
[----:B------:R-:W-:Y:S02]  /*0fc0*/  ISETP.GE.AND P0, PT, R35, RZ, PT ;  /* 0x000000ff2300720c */ /* 0x000fe40003f06270 */
[----:B------:R-:W-:Y:S02]  /*0fd0*/  IADD3 R91, P1, R38, 0x28, RZ ;  /* 0x00000028265b7810 */ /* 0x000fe40007f3e0ff */
[----:B------:R-:W-:-:S02]  /*0fe0*/  SEL R88, R31, R35, !P0 ;  /* 0x000000231f587207 */ /* 0x000fc40004000000 */
[----:B------:R-:W-:Y:S01]  /*0ff0*/  SEL R105, R105, R34, !P0 ;  /* 0x0000002269697207 */ /* 0x000fe20004000000 */
[----:B------:R-:W-:Y:S01]  /*1000*/  IMAD.X R31, RZ, RZ, R39, P1 ;  /* 0x000000ffff1f7224 */ /* 0x000fe200008e0627 */
[----:B------:R-:W-:Y:S02]  /*1010*/  ISETP.GE.AND P0, PT, R39, RZ, PT ;  /* 0x000000ff2700720c */ /* 0x000fe40003f06270 */
[----:B------:R-:W-:Y:S02]  /*1020*/  IADD3 R89, P1, R48, 0x28, RZ ;  /* 0x0000002830597810 */ /* 0x000fe40007f3e0ff */
[----:B------:R-:W-:Y:S02]  /*1030*/  SEL R91, R91, R38, !P0 ;  /* 0x000000265b5b7207 */ /* 0x000fe40004000000 */
[----:B------:R-:W-:Y:S02]  /*1040*/  SEL R86, R31, R39, !P0 ;  /* 0x000000271f567207 */ /* 0x000fe40004000000 */
[----:B------:R-:W-:-:S02]  /*1050*/  ISETP.GE.AND P0, PT, R49, RZ, PT ;  /* 0x000000ff3100720c */ /* 0x000fc40003f06270 */
[----:B------:R-:W-:-:S04]  /*1060*/  IADD3.X R31, RZ, R49, RZ, P1, !PT ;  /* 0x00000031ff1f7210 */ /* 0x000fc80000ffe4ff */
[----:B------:R-:W-:Y:S02]  /*1070*/  SEL R84, R31, R49, !P0 ;  /* 0x000000311f547207 */ /* 0x000fe40004000000 */
[----:B------:R-:W-:Y:S02]  /*1080*/  IADD3 R49, P1, R54, 0x28, RZ ;  /* 0x0000002836317810 */ /* 0x000fe40007f3e0ff */
[----:B------:R-:W-:Y:S02]  /*1090*/  SEL R89, R89, R48, !P0 ;  /* 0x0000003059597207 */ /* 0x000fe40004000000 */
[----:B------:R-:W-:Y:S02]  /*10a0*/  IADD3.X R31, RZ, R55, RZ, P1, !PT ;  /* 0x00000037ff1f7210 */ /* 0x000fe40000ffe4ff */
[----:B------:R-:W-:Y:S02]  /*10b0*/  ISETP.GE.AND P0, PT, R55, RZ, PT ;  /* 0x000000ff3700720c */ /* 0x000fe40003f06270 */
[----:B------:R-:W-:-:S02]  /*10c0*/  IADD3 R85, P1, R64, 0x28, RZ ;  /* 0x0000002840557810 */ /* 0x000fc40007f3e0ff */
[----:B------:R-:W-:Y:S02]  /*10d0*/  SEL R48, R31, R55, !P0 ;  /* 0x000000371f307207 */ /* 0x000fe40004000000 */
[----:B------:R-:W-:Y:S01]  /*10e0*/  SEL R49, R49, R54, !P0 ;  /* 0x0000003631317207 */ /* 0x000fe20004000000 */
[----:B------:R-:W-:Y:S01]  /*10f0*/  IMAD.X R31, RZ, RZ, R65, P1 ;  /* 0x000000ffff1f7224 */ /* 0x000fe200008e0641 */
[----:B------:R-:W-:Y:S02]  /*1100*/  ISETP.GE.AND P0, PT, R65, RZ, PT ;  /* 0x000000ff4100720c */ /* 0x000fe40003f06270 */
[----:B------:R-:W-:Y:S02]  /*1110*/  IADD3 R55, P1, R70, 0x28, RZ ;  /* 0x0000002846377810 */ /* 0x000fe40007f3e0ff */
[----:B------:R-:W-:Y:S02]  /*1120*/  SEL R85, R85, R64, !P0 ;  /* 0x0000004055557207 */ /* 0x000fe40004000000 */
[----:B------:R-:W-:-:S02]  /*1130*/  SEL R76, R31, R65, !P0 ;  /* 0x000000411f4c7207 */ /* 0x000fc40004000000 */
[----:B------:R-:W-:Y:S02]  /*1140*/  ISETP.GE.AND P0, PT, R71, RZ, PT ;  /* 0x000000ff4700720c */ /* 0x000fe40003f06270 */
[----:B------:R-:W-:Y:S02]  /*1150*/  IADD3.X R31, RZ, R71, RZ, P1, !PT ;  /* 0x00000047ff1f7210 */ /* 0x000fe40000ffe4ff */
[----:B------:R-:W-:Y:S02]  /*1160*/  IADD3 R77, P1, R40, 0x28, RZ ;  /* 0x00000028284d7810 */ /* 0x000fe40007f3e0ff */
[----:B------:R-:W-:Y:S02]  /*1170*/  SEL R54, R31, R71, !P0 ;  /* 0x000000471f367207 */ /* 0x000fe40004000000 */
[----:B------:R-:W-:Y:S02]  /*1180*/  SEL R55, R55, R70, !P0 ;  /* 0x0000004637377207 */ /* 0x000fe40004000000 */
[----:B------:R-:W-:-:S02]  /*1190*/  IADD3.X R31, RZ, R41, RZ, P1, !PT ;  /* 0x00000029ff1f7210 */ /* 0x000fc40000ffe4ff */
[----:B------:R-:W-:Y:S02]  /*11a0*/  ISETP.GE.AND P0, PT, R41, RZ, PT ;  /* 0x000000ff2900720c */ /* 0x000fe40003f06270 */
[----:B------:R-:W-:Y:S02]  /*11b0*/  IADD3 R65, P1, R42, 0x28, RZ ;  /* 0x000000282a417810 */ /* 0x000fe40007f3e0ff */
[----:B------:R-:W-:Y:S02]  /*11c0*/  SEL R64, R31, R41, !P0 ;  /* 0x000000291f407207 */ /* 0x000fe40004000000 */
[----:B------:R-:W-:Y:S01]  /*11d0*/  SEL R77, R77, R40, !P0 ;  /* 0x000000284d4d7207 */ /* 0x000fe20004000000 */
[----:B------:R-:W-:Y:S01]  /*11e0*/  IMAD.X R31, RZ, RZ, R43, P1 ;  /* 0x000000ffff1f7224 */ /* 0x000fe200008e062b */
[----:B------:R-:W-:Y:S02]  /*11f0*/  ISETP.GE.AND P0, PT, R43, RZ, PT ;  /* 0x000000ff2b00720c */ /* 0x000fe40003f06270 */
[----:B------:R-:W-:-:S02]  /*1200*/  IADD3 R35, P1, R44, 0x28, RZ ;  /* 0x000000282c237810 */ /* 0x000fc40007f3e0ff */
[----:B------:R-:W-:Y:S02]  /*1210*/  SEL R65, R65, R42, !P0 ;  /* 0x0000002a41417207 */ /* 0x000fe40004000000 */
[----:B------:R-:W-:Y:S02]  /*1220*/  SEL R38, R31, R43, !P0 ;  /* 0x0000002b1f267207 */ /* 0x000fe40004000000 */
[----:B------:R-:W-:Y:S02]  /*1230*/  ISETP.GE.AND P0, PT, R45, RZ, PT ;  /* 0x000000ff2d00720c */ /* 0x000fe40003f06270 */
[----:B------:R-:W-:Y:S02]  /*1240*/  IADD3.X R31, RZ, R45, RZ, P1, !PT ;  /* 0x0000002dff1f7210 */ /* 0x000fe40000ffe4ff */
[----:B------:R-:W-:Y:S02]  /*1250*/  IADD3 R87, P1, R56, 0x28, RZ ;  /* 0x0000002838577810 */ /* 0x000fe40007f3e0ff */
[----:B------:R-:W-:-:S02]  /*1260*/  SEL R35, R35, R44, !P0 ;  /* 0x0000002c23237207 */ /* 0x000fc40004000000 */
[----:B------:R-:W-:Y:S02]  /*1270*/  SEL R44, R31, R45, !P0 ;  /* 0x0000002d1f2c7207 */ /* 0x000fe40004000000 */
[----:B------:R-:W-:Y:S02]  /*1280*/  IADD3.X R37, RZ, R57, RZ, P1, !PT ;  /* 0x00000039ff257210 */ /* 0x000fe40000ffe4ff */
[----:B------:R-:W-:Y:S02]  /*1290*/  ISETP.GE.AND P0, PT, R57, RZ, PT ;  /* 0x000000ff3900720c */ /* 0x000fe40003f06270 */
[----:B------:R-:W-:Y:S02]  /*12a0*/  IADD3 R39, P1, R58, 0x28, RZ ;  /* 0x000000283a277810 */ /* 0x000fe40007f3e0ff */
[----:B------:R-:W-:Y:S02]  /*12b0*/  SEL R87, R87, R56, !P0 ;  /* 0x0000003857577207 */ /* 0x000fe40004000000 */
[----:B------:R-:W-:Y:S01]  /*12c0*/  SEL R37, R37, R57, !P0 ;  /* 0x0000003925257207 */ /* 0x000fe20004000000 */
[----:B------:R-:W-:Y:S01]  /*12d0*/  IMAD.X R31, RZ, RZ, R59, P1 ;  /* 0x000000ffff1f7224 */ /* 0x000fe200008e063b */
[----:B------:R-:W-:-:S04]  /*12e0*/  ISETP.GE.AND P0, PT, R59, RZ, PT ;  /* 0x000000ff3b00720c */ /* 0x000fc80003f06270 */
[----:B------:R-:W-:Y:S02]  /*12f0*/  SEL R39, R39, R58, !P0 ;  /* 0x0000003a27277207 */ /* 0x000fe40004000000 */
[----:B------:R-:W-:Y:S02]  /*1300*/  SEL R58, R31, R59, !P0 ;  /* 0x0000003b1f3a7207 */ /* 0x000fe40004000000 */
[----:B------:R-:W-:Y:S02]  /*1310*/  IADD3 R59, P1, R62, 0x28, RZ ;  /* 0x000000283e3b7810 */ /* 0x000fe40007f3e0ff */
[----:B------:R-:W-:Y:S02]  /*1320*/  ISETP.GE.AND P0, PT, R63, RZ, PT ;  /* 0x000000ff3f00720c */ /* 0x000fe40003f06270 */
[----:B------:R-:W-:Y:S02]  /*1330*/  IADD3.X R31, RZ, R63, RZ, P1, !PT ;  /* 0x0000003fff1f7210 */ /* 0x000fe40000ffe4ff */
[----:B------:R-:W-:-:S02]  /*1340*/  IADD3 R45, P1, R68, 0x28, RZ ;  /* 0x00000028442d7810 */ /* 0x000fc40007f3e0ff */
[----:B------:R-:W-:Y:S02]  /*1350*/  SEL R34, R31, R63, !P0 ;  /* 0x0000003f1f227207 */ /* 0x000fe40004000000 */
[----:B------:R-:W-:Y:S02]  /*1360*/  IADD3.X R33, RZ, R69, RZ, P1, !PT ;  /* 0x00000045ff217210 */ /* 0x000fe40000ffe4ff */
[----:B------:R-:W-:Y:S02]  /*1370*/  SEL R59, R59, R62, !P0 ;  /* 0x0000003e3b3b7207 */ /* 0x000fe40004000000 */
[----:B------:R-:W-:Y:S02]  /*1380*/  IADD3 R31, P1, R72, 0x28, RZ ;  /* 0x00000028481f7810 */ /* 0x000fe40007f3e0ff */
[----:B------:R-:W-:-:S03]  /*1390*/  ISETP.GE.AND P0, PT, R69, RZ, PT ;  /* 0x000000ff4500720c */ /* 0x000fc60003f06270 */
[----:B------:R-:W-:Y:S01]  /*13a0*/  IMAD.X R41, RZ, RZ, R73, P1 ;  /* 0x000000ffff297224 */ /* 0x000fe200008e0649 */
[----:B------:R-:W-:Y:S02]  /*13b0*/  SEL R45, R45, R68, !P0 ;  /* 0x000000442d2d7207 */ /* 0x000fe40004000000 */
[----:B------:R-:W-:Y:S02]  /*13c0*/  SEL R33, R33, R69, !P0 ;  /* 0x0000004521217207 */ /* 0x000fe40004000000 */
[----:B------:R-:W-:-:S04]  /*13d0*/  ISETP.GE.AND P0, PT, R73, RZ, PT ;  /* 0x000000ff4900720c */ /* 0x000fc80003f06270 */
[----:B------:R-:W-:Y:S02]  /*13e0*/  SEL R94, R41, R73, !P0 ;  /* 0x00000049295e7207 */ /* 0x000fe40004000000 */
[----:B------:R-:W0:Y:S01]  /*13f0*/  LDC.64 R40, c[0x0][0x220] ;  /* 0x00008800ff287b82 */ /* 0x000e220000000a00 */
[----:B------:R-:W-:Y:S02]  /*1400*/  IMAD R43, R90, 0x30, RZ ;  /* 0x000000305a2b7824 */ /* 0x000fe400078e02ff */
[----:B0-----:R-:W-:-:S05]  /*1410*/  IMAD.WIDE.U32 R56, R109, 0x30, R40 ;  /* 0x000000306d387825 */ /* 0x001fca00078e0028 */
[----:B------:R-:W-:Y:S01]  /*1420*/  IADD3 R57, R57, R43, RZ ;  /* 0x0000002b39397210 */ /* 0x000fe20007ffe0ff */
[----:B------:R-:W-:Y:S02]  /*1430*/  IMAD R43, R74, 0x30, RZ ;  /* 0x000000304a2b7824 */ /* 0x000fe400078e02ff */
[----:B------:R-:W-:-:S04]  /*1440*/  IMAD.WIDE.U32 R74, R107, 0x30, R40 ;  /* 0x000000306b4a7825 */ /* 0x000fc800078e0028 */
[----:B------:R-:W-:Y:S01]  /*1450*/  IMAD.WIDE.U32 R70, R105, 0x30, R40 ;  /* 0x0000003069467825 */ /* 0x000fe200078e0028 */
[----:B------:R-:W-:-:S03]  /*1460*/  IADD3 R75, R75, R43, RZ ;  /* 0x0000002b4b4b7210 */ /* 0x000fc60007ffe0ff */
[----:B------:R-:W-:Y:S02]  /*1470*/  IMAD R43, R88, 0x30, RZ ;  /* 0x00000030582b7824 */ /* 0x000fe400078e02ff */
[----:B------:R-:W-:-:S04]  /*1480*/  IMAD.WIDE.U32 R68, R91, 0x30, R40 ;  /* 0x000000305b447825 */ /* 0x000fc800078e0028 */
[----:B------:R-:W-:Y:S02]  /*1490*/  IMAD.IADD R71, R71, 0x1, R43 ;  /* 0x0000000147477824 */ /* 0x000fe400078e022b */
[----:B------:R-:W-:Y:S02]  /*14a0*/  IMAD R43, R86, 0x30, RZ ;  /* 0x00000030562b7824 */ /* 0x000fe400078e02ff */
[----:B------:R-:W-:-:S03]  /*14b0*/  IMAD R63, R84, 0x30, RZ ;  /* 0x00000030543f7824 */ /* 0x000fc600078e02ff */
[----:B------:R-:W-:Y:S01]  /*14c0*/  IADD3 R69, R69, R43, RZ ;  /* 0x0000002b45457210 */ /* 0x000fe20007ffe0ff */
[--C-:B------:R-:W-:Y:S01]  /*14d0*/  IMAD.WIDE.U32 R42, R89, 0x30, R40.reuse ;  /* 0x00000030592a7825 */ /* 0x100fe200078e0028 */
[----:B------:R-:W0:Y:S04]  /*14e0*/  S2R R84, SR_CTAID.Y ;  /* 0x0000000000547919 */ /* 0x000e280000002600 */
[----:B------:R-:W-:Y:S01]  /*14f0*/  IADD3 R43, R43, R63, RZ ;  /* 0x0000003f2b2b7210 */ /* 0x000fe20007ffe0ff */
[----:B------:R-:W-:Y:S02]  /*1500*/  IMAD R63, R48, 0x30, RZ ;  /* 0x00000030303f7824 */ /* 0x000fe400078e02ff */
[----:B------:R-:W-:-:S04]  /*1510*/  IMAD.WIDE.U32 R48, R49, 0x30, R40 ;  /* 0x0000003031307825 */ /* 0x000fc800078e0028 */
[----:B------:R-:W-:Y:S02]  /*1520*/  IMAD.IADD R49, R49, 0x1, R63 ;  /* 0x0000000131317824 */ /* 0x000fe400078e023f */
[----:B------:R-:W-:Y:S02]  /*1530*/  IMAD R73, R76, 0x30, RZ ;  /* 0x000000304c497824 */ /* 0x000fe400078e02ff */
[----:B------:R-:W-:-:S05]  /*1540*/  IMAD.WIDE.U32 R62, R85, 0x30, R40 ;  /* 0x00000030553e7825 */ /* 0x000fca00078e0028 */
        /* <DEDUP_REMOVED lines=8> */
[----:B------:R-:W-:Y:S01]  /*15d0*/  IMAD R73, R38, 0x30, RZ ;  /* 0x0000003026497824 */ /* 0x000fe200078e02ff */
[----:B------:R-:W-:Y:S01]  /*15e0*/  SEL R31, R31, R72, !P0 ;  /* 0x000000481f1f7207 */ /* 0x000fe20004000000 */
[----:B------:R-:W-:-:S03]  /*15f0*/  IMAD R85, R44, 0x30, RZ ;  /* 0x000000302c557824 */ /* 0x000fc600078e02ff */
[----:B------:R-:W-:Y:S01]  /*1600*/  IADD3 R65, R65, R73, RZ ;  /* 0x0000004941417210 */ /* 0x000fe20007ffe0ff */
[----:B------:R-:W-:-:S04]  /*1610*/  IMAD.WIDE.U32 R72, R35, 0x30, R40 ;  /* 0x0000003023487825 */ /* 0x000fc800078e0028 */
[----:B------:R-:W-:Y:S02]  /*1620*/  IMAD R35, R58, 0x30, RZ ;  /* 0x000000303a237824 */ /* 0x000fe400078e02ff */
[----:B------:R-:W-:-:S04]  /*1630*/  IMAD.WIDE.U32 R86, R87, 0x30, R40 ;  /* 0x0000003057567825 */ /* 0x000fc800078e0028 */
[----:B------:R-:W-:-:S04]  /*1640*/  IMAD.WIDE.U32 R38, R39, 0x30, R40 ;  /* 0x0000003027267825 */ /* 0x000fc800078e0028 */
[----:B------:R-:W-:-:S04]  /*1650*/  IMAD.WIDE.U32 R58, R59, 0x30, R40 ;  /* 0x000000303b3a7825 */ /* 0x000fc800078e0028 */
[----:B------:R-:W-:-:S04]  /*1660*/  IMAD.WIDE.U32 R44, R45, 0x30, R40 ;  /* 0x000000302d2c7825 */ /* 0x000fc800078e0028 */
[----:B------:R-:W-:Y:S01]  /*1670*/  IMAD.WIDE.U32 R40, R31, 0x30, R40 ;  /* 0x000000301f287825 */ /* 0x000fe200078e0028 */
[----:B------:R-:W-:-:S03]  /*1680*/  IADD3 R39, R39, R35, RZ ;  /* 0x0000002327277210 */ /* 0x000fc60007ffe0ff */
[----:B0-----:R-:W-:-:S04]  /*1690*/  IMAD.HI R31, R84, 0x2aaaaaab, RZ ;  /* 0x2aaaaaab541f7827 */ /* 0x001fc800078e02ff */
[----:B------:R-:W-:Y:S01]  /*16a0*/  IMAD R35, R34, 0x30, RZ ;  /* 0x0000003022237824 */ /* 0x000fe200078e02ff */
[----:B------:R-:W-:Y:S02]  /*16b0*/  SHF.R.S32.HI R34, RZ, 0x1, R31 ;  /* 0x00000001ff227819 */ /* 0x000fe4000001141f */
[----:B------:R-:W-:Y:S02]  /*16c0*/  ISETP.GE.AND P0, PT, R84, 0x30, PT ;  /* 0x000000305400780c */ /* 0x000fe40003f06270 */
[----:B------:R-:W-:Y:S02]  /*16d0*/  LEA.HI R31, R31, R34, RZ, 0x1 ;  /* 0x000000221f1f7211 */ /* 0x000fe400078f08ff */
[----:B------:R-:W-:-:S03]  /*16e0*/  ISETP.LT.AND P6, PT, R28, 0x16261, !P0 ;  /* 0x000162611c00780c */ /* 0x000fc600047c1270 */
[----:B------:R-:W-:-:S04]  /*16f0*/  IMAD R28, R31, -0xc, R84 ;  /* 0xfffffff41f1c7824 */ /* 0x000fc800078e0254 */
[----:B------:R-:W-:Y:S01]  /*1700*/  IMAD.WIDE R56, R28, 0x4, R56 ;  /* 0x000000041c387825 */ /* 0x000fe200078e0238 */
[----:B------:R-:W-:-:S03]  /*1710*/  IADD3 R59, R59, R35, RZ ;  /* 0x000000233b3b7210 */ /* 0x000fc60007ffe0ff */
[----:B------:R-:W-:Y:S01]  /*1720*/  IMAD.WIDE R76, R28, 0x4, R76 ;  /* 0x000000041c4c7825 */ /* 0x000fe200078e024c */
[----:B------:R-:W-:-:S03]  /*1730*/  ISETP.LT.AND P4, PT, R24, 0x16261, !P0 ;  /* 0x000162611800780c */ /* 0x000fc60004781270 */
[----:B------:R-:W-:Y:S02]  /*1740*/  IMAD R33, R33, 0x30, RZ ;  /* 0x0000003021217824 */ /* 0x000fe400078e02ff */
[----:B------:R-:W-:Y:S02]  /*1750*/  IMAD R9, R9, 0x780, RZ ;  /* 0x0000078009097824 */ /* 0x000fe400078e02ff */
[----:B------:R-:W-:Y:S01]  /*1760*/  IMAD.WIDE.U32 R34, R25, 0x780, R56 ;  /* 0x0000078019227825 */ /* 0x000fe200078e0038 */
[----:B------:R-:W-:-:S03]  /*1770*/  ISETP.LT.AND P1, PT, R30, 0x16261, !P0 ;  /* 0x000162611e00780c */ /* 0x000fc60004721270 */
[----:B------:R-:W-:Y:S01]  /*1780*/  IMAD.WIDE.U32 R24, R25, 0x780, R76 ;  /* 0x0000078019187825 */ /* 0x000fe200078e004c */
[----:B------:R-:W-:Y:S02]  /*1790*/  ISETP.LT.AND P3, PT, R7, 0x16261, !P0 ;  /* 0x000162610700780c */ /* 0x000fe40004761270 */
[----:B------:R-:W-:Y:S01]  /*17a0*/  IADD3 R35, R35, R9, RZ ;  /* 0x0000000923237210 */ /* 0x000fe20007ffe0ff */
[----:B------:R-:W-:Y:S01]  /*17b0*/  IMAD.IADD R45, R45, 0x1, R33 ;  /* 0x000000012d2d7824 */ /* 0x000fe200078e0221 */
[----:B------:R-:W-:Y:S01]  /*17c0*/  HFMA2.MMA R33, -RZ, RZ, 0, 0 ;  /* 0x00000000ff217435 */ /* 0x000fe200000001ff */
[----:B------:R-:W-:Y:S02]  /*17d0*/  IMAD R7, R31, 0x4b00, RZ ;  /* 0x00004b001f077824 */ /* 0x000fe400078e02ff */
[----:B------:R-:W-:Y:S02]  /*17e0*/  IMAD.IADD R25, R9, 0x1, R25 ;  /* 0x0000000109197824 */ /* 0x000fe400078e0219 */
[----:B------:R-:W-:Y:S01]  /*17f0*/  IMAD R9, R31, 0x4b00, RZ ;  /* 0x00004b001f097824 */ /* 0x000fe200078e02ff */
[----:B------:R-:W-:Y:S01]  /*1800*/  ISETP.LT.AND P2, PT, R2, 0x16261, !P0 ;  /* 0x000162610200780c */ /* 0x000fe20004741270 */
[----:B------:R-:W-:Y:S01]  /*1810*/  IMAD.WIDE R34, R7, 0x4, R34 ;  /* 0x0000000407227825 */ /* 0x000fe200078e0222 */
[----:B------:R-:W-:-:S03]  /*1820*/  MOV R2, RZ ;  /* 0x000000ff00027202 */ /* 0x000fc60000000f00 */
[----:B------:R-:W-:Y:S01]  /*1830*/  IMAD.WIDE R24, R9, 0x4, R24 ;  /* 0x0000000409187825 */ /* 0x000fe200078e0218 */
[----:B------:R0:W2:Y:S03]  /*1840*/  @P1 LDG.E R33, desc[UR4][R34.64] ;  /* 0x0000000422211981 */ /* 0x0000a6000c1e1900 */
[C---:B------:R-:W-:Y:S01]  /*1850*/  IMAD.WIDE R74, R28.reuse, 0x4, R74 ;  /* 0x000000041c4a7825 */ /* 0x040fe200078e024a */
[----:B------:R1:W2:Y:S03]  /*1860*/  @P1 LDG.E R2, desc[UR4][R24.64] ;  /* 0x0000000418021981 */ /* 0x0002a6000c1e1900 */
[----:B------:R-:W-:-:S04]  /*1870*/  IMAD.WIDE R64, R28, 0x4, R64 ;  /* 0x000000041c407825 */ /* 0x000fc800078e0240 */
[----:B------:R-:W-:Y:S02]  /*1880*/  IMAD R37, R37, 0x30, RZ ;  /* 0x0000003025257824 */ /* 0x000fe400078e02ff */
[----:B0-----:R-:W-:Y:S02]  /*1890*/  IMAD R35, R36, 0x780, RZ ;  /* 0x0000078024237824 */ /* 0x001fe400078e02ff */
[----:B------:R-:W-:Y:S02]  /*18a0*/  IMAD.IADD R87, R87, 0x1, R37 ;  /* 0x0000000157577824 */ /* 0x000fe400078e0225 */
[----:B------:R-:W-:-:S04]  /*18b0*/  IMAD.WIDE.U32 R36, R3, 0x780, R74 ;  /* 0x0000078003247825 */ /* 0x000fc800078e004a */
[----:B-1----:R-:W-:-:S04]  /*18c0*/  IMAD.WIDE.U32 R24, R3, 0x780, R64 ;  /* 0x0000078003187825 */ /* 0x002fc800078e0040 */
[----:B------:R-:W-:Y:S01]  /*18d0*/  IMAD.WIDE R70, R28, 0x4, R70 ;  /* 0x000000041c467825 */ /* 0x000fe200078e0246 */
[----:B------:R-:W-:Y:S02]  /*18e0*/  ISETP.LT.AND P5, PT, R27, 0x16261, !P0 ;  /* 0x000162611b00780c */ /* 0x000fe400047a1270 */
[----:B------:R-:W-:Y:S01]  /*18f0*/  IADD3 R37, R37, R35, RZ ;  /* 0x0000002325257210 */ /* 0x000fe20007ffe0ff */
[----:B------:R-:W-:Y:S01]  /*1900*/  IMAD R97, R97, 0x780, RZ ;  /* 0x0000078061617824 */ /* 0x000fe200078e02ff */
[----:B------:R-:W-:Y:S01]  /*1910*/  IADD3 R25, R35, R25, RZ ;  /* 0x0000001923197210 */ /* 0x000fe20007ffe0ff */
[----:B------:R-:W-:Y:S01]  /*1920*/  IMAD.WIDE.U32 R34, R103, 0x780, R70 ;  /* 0x0000078067227825 */ /* 0x000fe200078e0046 */
[----:B------:R-:W-:Y:S02]  /*1930*/  P2R R27, PR, RZ, 0x2 ;  /* 0x00000002ff1b7803 */ /* 0x000fe40000000000 */
[----:B------:R-:W-:Y:S02]  /*1940*/  ISETP.LT.AND P1, PT, R0, 0x16261, !P0 ;  /* 0x000162610000780c */ /* 0x000fe40004721270 */
[----:B------:R-:W-:Y:S01]  /*1950*/  ISETP.LT.AND P0, PT, R26, 0x16261, !P0 ;  /* 0x000162611a00780c */ /* 0x000fe20004701270 */
[----:B------:R-:W-:Y:S01]  /*1960*/  IMAD.MOV.U32 R26, RZ, RZ, RZ ;  /* 0x000000ffff1a7224 */ /* 0x000fe200078e00ff */
[----:B------:R-:W-:Y:S01]  /*1970*/  IADD3 R35, R35, R97, RZ ;  /* 0x0000006123237210 */ /* 0x000fe20007ffe0ff */
[----:B------:R-:W-:-:S04]  /*1980*/  IMAD.WIDE R36, R7, 0x4, R36 ;  /* 0x0000000407247825 */ /* 0x000fc800078e0224 */
[C---:B------:R-:W-:Y:S01]  /*1990*/  IMAD.WIDE R68, R28.reuse, 0x4, R68 ;  /* 0x000000041c447825 */ /* 0x040fe200078e0244 */
[----:B------:R0:W3:Y:S03]  /*19a0*/  @P6 LDG.E R26, desc[UR4][R36.64] ;  /* 0x00000004241a6981 */ /* 0x0000e6000c1e1900 */
[----:B------:R-:W-:Y:S01]  /*19b0*/  IMAD R99, R99, 0x780, RZ ;  /* 0x0000078063637824 */ /* 0x000fe200078e02ff */
[----:B------:R-:W-:Y:S01]  /*19c0*/  HFMA2.MMA R3, -RZ, RZ, 0, 0 ;  /* 0x00000000ff037435 */ /* 0x000fe200000001ff */
[----:B------:R-:W-:-:S04]  /*19d0*/  IMAD.WIDE R42, R28, 0x4, R42 ;  /* 0x000000041c2a7825 */ /* 0x000fc800078e022a */
[----:B0-----:R-:W-:-:S04]  /*19e0*/  IMAD.WIDE R36, R7, 0x4, R34 ;  /* 0x0000000407247825 */ /* 0x001fc800078e0222 */
[----:B------:R-:W-:Y:S01]  /*19f0*/  IMAD.WIDE.U32 R34, R101, 0x780, R68 ;  /* 0x0000078065227825 */ /* 0x000fe200078e0044 */
[----:B------:R-:W-:-:S03]  /*1a00*/  IADD3 R73, R73, R85, RZ ;  /* 0x0000005549497210 */ /* 0x000fc60007ffe0ff */
[----:B------:R-:W-:Y:S02]  /*1a10*/  IMAD.IADD R35, R35, 0x1, R99 ;  /* 0x0000000123237824 */ /* 0x000fe400078e0263 */
[----:B------:R-:W-:Y:S01]  /*1a20*/  IMAD.WIDE R84, R9, 0x4, R24 ;  /* 0x0000000409547825 */ /* 0x000fe200078e0218 */
[----:B------:R-:W-:-:S03]  /*1a30*/  CS2R R24, SRZ ;  /* 0x0000000000187805 */ /* 0x000fc6000001ff00 */
[----:B------:R-:W-:-:S03]  /*1a40*/  IMAD.WIDE R34, R7, 0x4, R34 ;  /* 0x0000000407227825 */ /* 0x000fc600078e0222 */
[----:B------:R0:W4:Y:S01]  /*1a50*/  @P5 LDG.E R24, desc[UR4][R36.64] ;  /* 0x0000000424185981 */ /* 0x000122000c1e1900 */
[----:B------:R-:W-:-:S03]  /*1a60*/  IMAD.WIDE R48, R28, 0x4, R48 ;  /* 0x000000041c307825 */ /* 0x000fc600078e0230 */
[----:B------:R1:W5:Y:S01]  /*1a70*/  @P4 LDG.E R3, desc[UR4][R34.64] ;  /* 0x0000000422034981 */ /* 0x000362000c1e1900 */
[----:B------:R-:W-:Y:S02]  /*1a80*/  IMAD R92, R92, 0x780, RZ ;  /* 0x000007805c5c7824 */ /* 0x000fe400078e02ff */
[----:B------:R-:W-:Y:S01]  /*1a90*/  IMAD.WIDE.U32 R88, R95, 0x780, R42 ;  /* 0x000007805f587825 */ /* 0x000fe200078e002a */
[----:B------:R1:W3:Y:S03]  /*1aa0*/  @P6 LDG.E R25, desc[UR4][R84.64] ;  /* 0x0000000454196981 */ /* 0x0002e6000c1e1900 */
[----:B0-----:R-:W-:Y:S01]  /*1ab0*/  IMAD R37, R4, 0x780, RZ ;  /* 0x0000078004257824 */ /* 0x001fe200078e02ff */
[----:B------:R-:W-:Y:S01]  /*1ac0*/  IADD3 R89, R89, R92, RZ ;  /* 0x0000005c59597210 */ /* 0x000fe20007ffe0ff */
[----:B-1----:R-:W-:-:S04]  /*1ad0*/  IMAD.WIDE.U32 R34, R93, 0x780, R48 ;  /* 0x000007805d227825 */ /* 0x002fc800078e0030 */
[----:B------:R-:W-:Y:S01]  /*1ae0*/  IMAD.MOV.U32 R0, RZ, RZ, RZ ;  /* 0x000000ffff007224 */ /* 0x000fe200078e00ff */
[----:B------:R-:W-:Y:S01]  /*1af0*/  IADD3 R35, R35, R37, RZ ;  /* 0x0000002523237210 */ /* 0x000fe20007ffe0ff */
[----:B------:R-:W-:-:S04]  /*1b00*/  IMAD.WIDE R88, R7, 0x4, R88 ;  /* 0x0000000407587825 */ /* 0x000fc800078e0258 */
[C---:B------:R-:W-:Y:S01]  /*1b10*/  IMAD.WIDE R54, R28.reuse, 0x4, R54 ;  /* 0x000000041c367825 */ /* 0x040fe200078e0236 */
[----:B------:R0:W2:Y:S03]  /*1b20*/  @P3 LDG.E R0, desc[UR4][R88.64] ;  /* 0x0000000458003981 */ /* 0x0000a6000c1e1900 */
[----:B------:R-:W-:-:S04]  /*1b30*/  IMAD.WIDE R62, R28, 0x4, R62 ;  /* 0x000000041c3e7825 */ /* 0x000fc800078e023e */
[----:B------:R-:W-:-:S04]  /*1b40*/  IMAD.WIDE R84, R7, 0x4, R34 ;  /* 0x0000000407547825 */ /* 0x000fc800078e0222 */
[----:B------:R-:W-:Y:S02]  /*1b50*/  IMAD R35, R98, 0x780, RZ ;  /* 0x0000078062237824 */ /* 0x000fe400078e02ff */
[----:B0-----:R-:W-:-:S04]  /*1b60*/  IMAD.WIDE.U32 R88, R11, 0x780, R54 ;  /* 0x000007800b587825 */ /* 0x001fc800078e0036 */
[----:B------:R-:W-:Y:S02]  /*1b70*/  IMAD R34, R16, 0x780, RZ ;  /* 0x0000078010227824 */ /* 0x000fe400078e02ff */
[----:B------:R-:W-:Y:S01]  /*1b80*/  IMAD.WIDE.U32 R90, R22, 0x780, R62 ;  /* 0x00000780165a7825 */ /* 0x000fe200078e003e */
[----:B------:R-:W-:Y:S01]  /*1b90*/  IADD3 R89, R89, R35, RZ ;  /* 0x0000002359597210 */ /* 0x000fe20007ffe0ff */
[----:B------:R-:W-:Y:S02]  /*1ba0*/  HFMA2.MMA R16, -RZ, RZ, 0, 0 ;  /* 0x00000000ff107435 */ /* 0x000fe400000001ff */
[----:B------:R-:W-:Y:S01]  /*1bb0*/  IMAD.IADD R91, R91, 0x1, R34 ;  /* 0x000000015b5b7824 */ /* 0x000fe200078e0222 */
[----:B------:R-:W-:Y:S01]  /*1bc0*/  MOV R4, RZ ;  /* 0x000000ff00047202 */ /* 0x000fe20000000f00 */
[----:B------:R-:W-:-:S04]  /*1bd0*/  IMAD.WIDE R88, R7, 0x4, R88 ;  /* 0x0000000407587825 */ /* 0x000fc800078e0258 */
[----:B------:R-:W-:Y:S01]  /*1be0*/  IMAD.WIDE R90, R7, 0x4, R90 ;  /* 0x00000004075a7825 */ /* 0x000fe200078e025a */
[----:B------:R-:W-:Y:S01]  /*1bf0*/  P2R R96, PR, RZ, 0x40 ;  /* 0x00000040ff607803 */ /* 0x000fe20000000000 */
[----:B------:R0:W2:Y:S02]  /*1c00*/  @P2 LDG.E R4, desc[UR4][R84.64] ;  /* 0x0000000454042981 */ /* 0x0000a4000c1e1900 */
[----:B------:R-:W-:Y:S02]  /*1c10*/  IMAD.MOV.U32 R7, RZ, RZ, RZ ;  /* 0x000000ffff077224 */ /* 0x000fe400078e00ff */
[C---:B------:R-:W-:Y:S01]  /*1c20*/  IMAD.WIDE R86, R28.reuse, 0x4, R86 ;  /* 0x000000041c567825 */ /* 0x040fe200078e0256 */
[----:B------:R1:W2:Y:S03]  /*1c30*/  @P1 LDG.E R16, desc[UR4][R90.64] ;  /* 0x000000045a101981 */ /* 0x0002a6000c1e1900 */
[----:B------:R-:W-:Y:S01]  /*1c40*/  IMAD.WIDE R72, R28, 0x4, R72 ;  /* 0x000000041c487825 */ /* 0x000fe200078e0248 */
[----:B------:R1:W2:Y:S03]  /*1c50*/  @P0 LDG.E R7, desc[UR4][R88.64] ;  /* 0x0000000458070981 */ /* 0x0002a6000c1e1900 */
[----:B0-----:R-:W-:-:S04]  /*1c60*/  IMAD.WIDE.U32 R84, R103, 0x780, R72 ;  /* 0x0000078067547825 */ /* 0x001fc800078e0048 */
[----:B-1----:R-:W-:Y:S01]  /*1c70*/  IMAD.WIDE.U32 R90, R101, 0x780, R86 ;  /* 0x00000780655a7825 */ /* 0x002fe200078e0056 */
[----:B------:R-:W-:-:S03]  /*1c80*/  IADD3 R89, P6, R46, 0x28, RZ ;  /* 0x000000282e597810 */ /* 0x000fc60007fde0ff */
[----:B------:R-:W-:Y:S01]  /*1c90*/  IMAD.IADD R91, R99, 0x1, R91 ;  /* 0x00000001635b7824 */ /* 0x000fe200078e025b */
[----:B------:R-:W-:Y:S02]  /*1ca0*/  IADD3.X R99, RZ, R47, RZ, P6, !PT ;  /* 0x0000002fff637210 */ /* 0x000fe400037fe4ff */
[----:B------:R-:W-:Y:S02]  /*1cb0*/  IADD3 R85, R97, R85, RZ ;  /* 0x0000005561557210 */ /* 0x000fe40007ffe0ff */
[----:B------:R-:W-:Y:S02]  /*1cc0*/  ISETP.GE.AND P6, PT, R47, RZ, PT ;  /* 0x000000ff2f00720c */ /* 0x000fe40003fc6270 */
[----:B------:R-:W-:Y:S01]  /*1cd0*/  MOV R97, RZ ;  /* 0x000000ff00617202 */ /* 0x000fe20000000f00 */
[----:B------:R-:W-:Y:S01]  /*1ce0*/  IMAD.WIDE R84, R9, 0x4, R84 ;  /* 0x0000000409547825 */ /* 0x000fe200078e0254 */
[----:B------:R-:W-:Y:S02]  /*1cf0*/  SEL R89, R89, R46, !P6 ;  /* 0x0000002e59597207 */ /* 0x000fe40007000000 */
[----:B------:R-:W-:-:S02]  /*1d00*/  SEL R46, R99, R47, !P6 ;  /* 0x0000002f632e7207 */ /* 0x000fc40007000000 */
[----:B------:R-:W-:Y:S01]  /*1d10*/  IADD3 R47, P6, R60, 0x28, RZ ;  /* 0x000000283c2f7810 */ /* 0x000fe20007fde0ff */
[----:B------:R0:W4:Y:S04]  /*1d20*/  @P5 LDG.E R97, desc[UR4][R84.64] ;  /* 0x0000000454615981 */ /* 0x000128000c1e1900 */
[----:B0-----:R-:W-:Y:S01]  /*1d30*/  IMAD.X R85, RZ, RZ, R61, P6 ;  /* 0x000000ffff557224 */ /* 0x001fe200030e063d */
[----:B------:R-:W-:-:S04]  /*1d40*/  ISETP.GE.AND P6, PT, R61, RZ, PT ;  /* 0x000000ff3d00720c */ /* 0x000fc80003fc6270 */
[----:B------:R-:W-:Y:S02]  /*1d50*/  SEL R47, R47, R60, !P6 ;  /* 0x0000003c2f2f7207 */ /* 0x000fe40007000000 */
[----:B------:R-:W-:Y:S02]  /*1d60*/  SEL R60, R85, R61, !P6 ;  /* 0x0000003d553c7207 */ /* 0x000fe40007000000 */
[----:B------:R-:W-:-:S04]  /*1d70*/  IADD3 R61, P6, R66, 0x28, RZ ;  /* 0x00000028423d7810 */ /* 0x000fc80007fde0ff */
[----:B------:R-:W-:Y:S02]  /*1d80*/  IADD3.X R85, RZ, R67, RZ, P6, !PT ;  /* 0x00000043ff557210 */ /* 0x000fe400037fe4ff */
        /* <DEDUP_REMOVED lines=8> */
[----:B------:R-:W-:-:S05]  /*1e10*/  IADD3 R85, P6, R82, 0x28, RZ ;  /* 0x0000002852557810 */ /* 0x000fca0007fde0ff */
[----:B------:R-:W-:Y:S01]  /*1e20*/  IMAD.X R51, RZ, RZ, R83, P6 ;  /* 0x000000ffff337224 */ /* 0x000fe200030e0653 */
        /* <DEDUP_REMOVED lines=10> */
[----:B------:R-:W-:Y:S01]  /*1ed0*/  ISETP.GE.AND P6, PT, R79, RZ, PT ;  /* 0x000000ff4f00720c */ /* 0x000fe20003fc6270 */
[----:B------:R-:W-:-:S03]  /*1ee0*/  HFMA2.MMA R88, -RZ, RZ, 0, 0 ;  /* 0x00000000ff587435 */ /* 0x000fc600000001ff */
[----:B------:R-:W-:Y:S02]  /*1ef0*/  SEL R81, R81, R78, !P6 ;  /* 0x0000004e51517207 */ /* 0x000fe40007000000 */
[----:B------:R-:W-:Y:S02]  /*1f00*/  SEL R78, R51, R79, !P6 ;  /* 0x0000004f334e7207 */ /* 0x000fe40007000000 */
[----:B------:R-:W-:Y:S01]  /*1f10*/  IADD3 R79, P6, R52, 0x28, RZ ;  /* 0x00000028344f7810 */ /* 0x000fe20007fde0ff */
[----:B------:R-:W-:-:S04]  /*1f20*/  IMAD.WIDE R90, R9, 0x4, R90 ;  /* 0x00000004095a7825 */ /* 0x000fc800078e025a */
[----:B------:R-:W-:Y:S01]  /*1f30*/  IMAD.X R51, RZ, RZ, R53, P6 ;  /* 0x000000ffff337224 */ /* 0x000fe200030e0635 */
[----:B------:R-:W-:Y:S01]  /*1f40*/  ISETP.GE.AND P6, PT, R53, RZ, PT ;  /* 0x000000ff3500720c */ /* 0x000fe20003fc6270 */
[----:B------:R0:W5:Y:S01]  /*1f50*/  @P4 LDG.E R88, desc[UR4][R90.64] ;  /* 0x000000045a584981 */ /* 0x000162000c1e1900 */
[----:B------:R-:W-:Y:S02]  /*1f60*/  IMAD.WIDE R38, R28, 0x4, R38 ;  /* 0x000000041c267825 */ /* 0x000fe400078e0226 */
[----:B0-----:R-:W-:Y:S02]  /*1f70*/  SEL R90, R51, R53, !P6 ;  /* 0x00000035335a7207 */ /* 0x001fe40007000000 */
[----:B------:R-:W-:-:S05]  /*1f80*/  IMAD R51, R94, 0x30, RZ ;  /* 0x000000305e337824 */ /* 0x000fca00078e02ff */
[----:B------:R-:W-:Y:S01]  /*1f90*/  IADD3 R41, R41, R51, RZ ;  /* 0x0000003329297210 */ /* 0x000fe20007ffe0ff */
[----:B------:R-:W-:-:S05]  /*1fa0*/  IMAD.WIDE.U32 R50, R95, 0x780, R38 ;  /* 0x000007805f327825 */ /* 0x000fca00078e0026 */
[----:B------:R-:W-:Y:S01]  /*1fb0*/  IADD3 R51, R92, R51, RZ ;  /* 0x000000335c337210 */ /* 0x000fe20007ffe0ff */
[----:B------:R-:W-:Y:S02]  /*1fc0*/  IMAD.MOV.U32 R91, RZ, RZ, RZ ;  /* 0x000000ffff5b7224 */ /* 0x000fe400078e00ff */
[----:B------:R-:W-:-:S04]  /*1fd0*/  IMAD.WIDE R58, R28, 0x4, R58 ;  /* 0x000000041c3a7825 */ /* 0x000fc800078e023a */
[----:B------:R-:W-:Y:S01]  /*1fe0*/  IMAD.WIDE R50, R9, 0x4, R50 ;  /* 0x0000000409327825 */ /* 0x000fe200078e0232 */
[----:B------:R-:W-:-:S03]  /*1ff0*/  SEL R79, R79, R52, !P6 ;  /* 0x000000344f4f7207 */ /* 0x000fc60007000000 */
[----:B------:R-:W-:Y:S01]  /*2000*/  IMAD.WIDE.U32 R76, R89, 0x780, R76 ;  /* 0x00000780594c7825 */ /* 0x000fe200078e004c */
[----:B------:R0:W5:Y:S03]  /*2010*/  @P3 LDG.E R91, desc[UR4][R50.64] ;  /* 0x00000004325b3981 */ /* 0x000166000c1e1900 */
[----:B------:R-:W-:-:S04]  /*2020*/  IMAD.WIDE R40, R28, 0x4, R40 ;  /* 0x000000041c287825 */ /* 0x000fc800078e0228 */
[----:B------:R-:W-:-:S04]  /*2030*/  IMAD.WIDE.U32 R52, R93, 0x780, R58 ;  /* 0x000007805d347825 */ /* 0x000fc800078e003a */
[----:B0-----:R-:W-:Y:S02]  /*2040*/  IMAD R51, R46, 0x780, RZ ;  /* 0x000007802e337824 */ /* 0x001fe400078e02ff */
[----:B------:R-:W-:Y:S01]  /*2050*/  IMAD.WIDE.U32 R56, R89, 0x780, R56 ;  /* 0x0000078059387825 */ /* 0x000fe200078e0038 */
[----:B------:R-:W-:-:S03]  /*2060*/  P2R R36, PR, RZ, 0x2 ;  /* 0x00000002ff247803 */ /* 0x000fc60000000000 */
[----:B------:R-:W-:Y:S01]  /*2070*/  IMAD.WIDE R44, R28, 0x4, R44 ;  /* 0x000000041c2c7825 */ /* 0x000fe200078e022c */
[----:B------:R-:W-:Y:S02]  /*2080*/  IADD3 R77, R51, R77, RZ ;  /* 0x0000004d334d7210 */ /* 0x000fe40007ffe0ff */
[----:B------:R-:W-:Y:S01]  /*2090*/  ISETP.NE.AND P1, PT, R27, RZ, PT ;  /* 0x000000ff1b00720c */ /* 0x000fe20003f25270 */
[----:B------:R-:W-:Y:S01]  /*20a0*/  IMAD.IADD R57, R57, 0x1, R51 ;  /* 0x0000000139397824 */ /* 0x000fe200078e0233 */
[----:B------:R-:W-:Y:S01]  /*20b0*/  IADD3 R53, R37, R53, RZ ;  /* 0x0000003525357210 */ /* 0x000fe20007ffe0ff */
[----:B------:R-:W-:Y:S01]  /*20c0*/  IMAD.WIDE.U32 R50, R11, 0x780, R40 ;  /* 0x000007800b327825 */ /* 0x000fe200078e0028 */
[----:B------:R-:W-:-:S03]  /*20d0*/  MOV R37, RZ ;  /* 0x000000ff00257202 */ /* 0x000fc60000000f00 */
[----:B------:R-:W-:-:S04]  /*20e0*/  IMAD.WIDE.U32 R74, R47, 0x780, R74 ;  /* 0x000007802f4a7825 */ /* 0x000fc800078e004a */
[----:B------:R-:W-:-:S04]  /*20f0*/  IMAD.WIDE.U32 R64, R47, 0x780, R64 ;  /* 0x000007802f407825 */ /* 0x000fc800078e0040 */
[----:B------:R-:W-:Y:S02]  /*2100*/  IMAD R11, R60, 0x780, RZ ;  /* 0x000007803c0b7824 */ /* 0x000fe400078e02ff */
[----:B------:R-:W-:Y:S01]  /*2110*/  IMAD.WIDE.U32 R46, R22, 0x780, R44 ;  /* 0x00000780162e7825 */ /* 0x000fe200078e002c */
[----:B------:R-:W-:Y:S02]  /*2120*/  HFMA2.MMA R22, -RZ, RZ, 0, 0 ;  /* 0x00000000ff167435 */ /* 0x000fe400000001ff */
[----:B------:R-:W-:Y:S01]  /*2130*/  IADD3 R65, R11, R65, RZ ;  /* 0x000000410b417210 */ /* 0x000fe20007ffe0ff */
[----:B------:R-:W-:Y:S01]  /*2140*/  IMAD.WIDE R52, R9, 0x4, R52 ;  /* 0x0000000409347825 */ /* 0x000fe200078e0234 */
[----:B------:R-:W-:-:S03]  /*2150*/  ISETP.NE.AND P6, PT, R96, RZ, PT ;  /* 0x000000ff6000720c */ /* 0x000fc60003fc5270 */
[----:B------:R-:W-:Y:S01]  /*2160*/  IMAD.IADD R75, R75, 0x1, R11 ;  /* 0x000000014b4b7824 */ /* 0x000fe200078e020b */
[----:B------:R0:W5:Y:S01]  /*2170*/  @P2 LDG.E R37, desc[UR4][R52.64] ;  /* 0x0000000434252981 */ /* 0x000162000c1e1900 */
[----:B------:R-:W-:Y:S02]  /*2180*/  IMAD.MOV.U32 R11, RZ, RZ, RZ ;  /* 0x000000ffff0b7224 */ /* 0x000fe400078e00ff */
[----:B------:R-:W-:-:S04]  /*2190*/  IMAD.WIDE R56, R9, 0x4, R56 ;  /* 0x0000000409387825 */ /* 0x000fc800078e0238 */
[----:B------:R-:W-:Y:S01]  /*21a0*/  IMAD.WIDE R76, R9, 0x4, R76 ;  /* 0x00000004094c7825 */ /* 0x000fe200078e024c */
[----:B------:R1:W5:Y:S03]  /*21b0*/  @P1 LDG.E R11, desc[UR4][R56.64] ;  /* 0x00000004380b1981 */ /* 0x000366000c1e1900 */
[C---:B------:R-:W-:Y:S01]  /*21c0*/  IMAD.WIDE.U32 R70, R61.reuse, 0x780, R70 ;  /* 0x000007803d467825 */ /* 0x040fe200078e0046 */
[----:B------:R-:W5:Y:S03]  /*21d0*/  @P1 LDG.E R22, desc[UR4][R76.64] ;  /* 0x000000044c161981 */ /* 0x000f66000c1e1900 */
[----:B------:R-:W-:-:S04]  /*21e0*/  IMAD.WIDE.U32 R72, R61, 0x780, R72 ;  /* 0x000007803d487825 */ /* 0x000fc800078e0048 */
[----:B------:R-:W-:-:S04]  /*21f0*/  IMAD.WIDE.U32 R48, R83, 0x780, R48 ;  /* 0x0000078053307825 */ /* 0x000fc800078e0030 */
[----:B------:R-:W-:-:S04]  /*2200*/  IMAD.WIDE.U32 R58, R83, 0x780, R58 ;  /* 0x00000780533a7825 */ /* 0x000fc800078e003a */
[----:B------:R-:W-:-:S04]  /*2210*/  IMAD.WIDE.U32 R62, R81, 0x780, R62 ;  /* 0x00000780513e7825 */ /* 0x000fc800078e003e */
[----:B------:R-:W-:-:S04]  /*2220*/  IMAD.WIDE.U32 R44, R81, 0x780, R44 ;  /* 0x00000780512c7825 */ /* 0x000fc800078e002c */
[----:B------:R-:W-:-:S04]  /*2230*/  IMAD.WIDE.U32 R54, R79, 0x780, R54 ;  /* 0x000007804f367825 */ /* 0x000fc800078e0036 */
[----:B------:R-:W-:Y:S01]  /*2240*/  IMAD.WIDE.U32 R40, R79, 0x780, R40 ;  /* 0x000007804f287825 */ /* 0x000fe200078e0028 */
[----:B------:R-:W-:-:S03]  /*2250*/  IADD3 R47, R34, R47, RZ ;  /* 0x0000002f222f7210 */ /* 0x000fc60007ffe0ff */
[----:B------:R-:W-:Y:S01]  /*2260*/  IMAD.WIDE.U32 R68, R67, 0x780, R68 ;  /* 0x0000078043447825 */ /* 0x000fe200078e0044 */
[----:B------:R-:W-:-:S03]  /*2270*/  ISETP.NE.AND P1, PT, R36, RZ, PT ;  /* 0x000000ff2400720c */ /* 0x000fc60003f25270 */
[----:B------:R-:W-:-:S04]  /*2280*/  IMAD.WIDE.U32 R86, R67, 0x780, R86 ;  /* 0x0000078043567825 */ /* 0x000fc800078e0056 */
[----:B0-----:R-:W-:Y:S02]  /*2290*/  IMAD R53, R66, 0x780, RZ ;  /* 0x0000078042357824 */ /* 0x001fe400078e02ff */
[----:B------:R-:W-:Y:S02]  /*22a0*/  IMAD R61, R84, 0x780, RZ ;  /* 0x00000780543d7824 */ /* 0x000fe400078e02ff */
[----:B------:R-:W-:Y:S02]  /*22b0*/  IMAD R79, R80, 0x780, RZ ;  /* 0x00000780504f7824 */ /* 0x000fe400078e02ff */
[----:B------:R-:W-:Y:S02]  /*22c0*/  IMAD R81, R78, 0x780, RZ ;  /* 0x000007804e517824 */ /* 0x000fe400078e02ff */
[----:B------:R-:W-:Y:S02]  /*22d0*/  IMAD R83, R90, 0x780, RZ ;  /* 0x000007805a537824 */ /* 0x000fe400078e02ff */
[----:B------:R-:W-:Y:S01]  /*22e0*/  IMAD.WIDE.U32 R42, R85, 0x780, R42 ;  /* 0x00000780552a7825 */ /* 0x000fe200078e002a */
[----:B------:R-:W-:-:S02]  /*22f0*/  IADD3 R51, R35, R51, RZ ;  /* 0x0000003323337210 */ /* 0x000fc40007ffe0ff */
[----:B-1----:R-:W-:Y:S01]  /*2300*/  CS2R R56, SRZ ;  /* 0x0000000000387805 */ /* 0x002fe2000001ff00 */
[----:B------:R-:W-:Y:S01]  /*2310*/  IMAD.WIDE.U32 R38, R85, 0x780, R38 ;  /* 0x0000078055267825 */ /* 0x000fe200078e0026 */
[----:B------:R-:W-:-:S03]  /*2320*/  IADD3 R71, R71, R53, RZ ;  /* 0x0000003547477210 */ /* 0x000fc60007ffe0ff */
[----:B------:R-:W-:Y:S01]  /*2330*/  IMAD R67, R82, 0x780, RZ ;  /* 0x0000078052437824 */ /* 0x000fe200078e02ff */
[----:B------:R-:W-:Y:S01]  /*2340*/  IADD3 R69, R69, R61, RZ ;  /* 0x0000003d45457210 */ /* 0x000fe20007ffe0ff */
[----:B------:R-:W-:Y:S01]  /*2350*/  HFMA2.MMA R35, -RZ, RZ, 0, 0 ;  /* 0x00000000ff237435 */ /* 0x000fe200000001ff */
[----:B------:R-:W-:Y:S01]  /*2360*/  IADD3 R49, R49, R79, RZ ;  /* 0x0000004f31317210 */ /* 0x000fe20007ffe0ff */
[----:B------:R-:W-:Y:S01]  /*2370*/  IMAD.WIDE R64, R9, 0x4, R64 ;  /* 0x0000000409407825 */ /* 0x000fe200078e0240 */
[----:B------:R-:W-:Y:S02]  /*2380*/  IADD3 R63, R63, R81, RZ ;  /* 0x000000513f3f7210 */ /* 0x000fe40007ffe0ff */
[----:B------:R-:W-:Y:S01]  /*2390*/  IADD3 R73, R53, R73, RZ ;  /* 0x0000004935497210 */ /* 0x000fe20007ffe0ff */
[----:B------:R-:W-:Y:S01]  /*23a0*/  IMAD.IADD R43, R43, 0x1, R67 ;  /* 0x000000012b2b7824 */ /* 0x000fe200078e0243 */
[----:B------:R-:W-:Y:S01]  /*23b0*/  IADD3 R87, R61, R87, RZ ;  /* 0x000000573d577210 */ /* 0x000fe20007ffe0ff */
[----:B------:R-:W-:Y:S01]  /*23c0*/  IMAD.IADD R55, R55, 0x1, R83 ;  /* 0x0000000137377824 */ /* 0x000fe200078e0253 */
[----:B------:R-:W-:Y:S01]  /*23d0*/  IADD3 R59, R79, R59, RZ ;  /* 0x0000003b4f3b7210 */ /* 0x000fe20007ffe0ff */
[----:B------:R-:W-:Y:S01]  /*23e0*/  IMAD.IADD R39, R67, 0x1, R39 ;  /* 0x0000000143277824 */ /* 0x000fe200078e0227 */
[----:B------:R-:W-:Y:S01]  /*23f0*/  IADD3 R41, R83, R41, RZ ;  /* 0x0000002953297210 */ /* 0x000fe20007ffe0ff */
[----:B------:R-:W-:Y:S01]  /*2400*/  IMAD.IADD R45, R81, 0x1, R45 ;  /* 0x00000001512d7824 */ /* 0x000fe200078e022d */
[----:B------:R-:W-:Y:S01]  /*2410*/  HFMA2.MMA R66, -RZ, RZ, 0, 0 ;  /* 0x00000000ff427435 */ /* 0x000fe200000001ff */
[----:B------:R-:W-:Y:S01]  /*2420*/  IMAD.WIDE R60, R9, 0x4, R46 ;  /* 0x00000004093c7825 */ /* 0x000fe200078e022e */
[----:B------:R-:W-:-:S02]  /*2430*/  CS2R R46, SRZ ;  /* 0x00000000002e7805 */ /* 0x000fc4000001ff00 */
[----:B------:R-:W-:Y:S02]  /*2440*/  CS2R R52, SRZ ;  /* 0x0000000000347805 */ /* 0x000fe4000001ff00 */
[----:B------:R-:W-:Y:S01]  /*2450*/  MOV R34, RZ ;  /* 0x000000ff00227202 */ /* 0x000fe20000000f00 */
[C---:B------:R-:W-:Y:S01]  /*2460*/  IMAD.WIDE R74, R9.reuse, 0x4, R74 ;  /* 0x00000004094a7825 */ /* 0x040fe200078e024a */
[----:B------:R0:W5:Y:S03]  /*2470*/  @P6 LDG.E R57, desc[UR4][R64.64] ;  /* 0x0000000440396981 */ /* 0x000166000c1e1900 */
[C---:B------:R-:W-:Y:S01]  /*2480*/  IMAD.WIDE R70, R9.reuse, 0x4, R70 ;  /* 0x0000000409467825 */ /* 0x040fe200078e0246 */
[----:B------:R1:W5:Y:S03]  /*2490*/  @P1 LDG.E R53, desc[UR4][R60.64] ;  /* 0x000000043c351981 */ /* 0x000366000c1e1900 */
[----:B------:R-:W-:Y:S01]  /*24a0*/  IMAD.WIDE R68, R9, 0x4, R68 ;  /* 0x0000000409447825 */ /* 0x000fe200078e0244 */
[----:B------:R-:W5:Y:S01]  /*24b0*/  @P6 LDG.E R34, desc[UR4][R74.64] ;  /* 0x000000044a226981 */ /* 0x000f62000c1e1900 */
[----:B0-----:R-:W-:-:S02]  /*24c0*/  CS2R R64, SRZ ;  /* 0x0000000000407805 */ /* 0x001fc4000001ff00 */
[C---:B------:R-:W-:Y:S01]  /*24d0*/  IMAD.WIDE R72, R9.reuse, 0x4, R72 ;  /* 0x0000000409487825 */ /* 0x040fe200078e0248 */
[----:B------:R-:W5:Y:S03]  /*24e0*/  @P4 LDG.E R35, desc[UR4][R68.64] ;  /* 0x0000000444234981 */ /* 0x000f66000c1e1900 */
[----:B------:R-:W-:-:S04]  /*24f0*/  IMAD.WIDE R86, R9, 0x4, R86 ;  /* 0x0000000409567825 */ /* 0x000fc800078e0256 */
[C---:B------:R-:W-:Y:S01]  /*2500*/  IMAD.WIDE R42, R9.reuse, 0x4, R42 ;  /* 0x00000004092a7825 */ /* 0x040fe200078e022a */
[----:B------:R-:W5:Y:S03]  /*2510*/  @P4 LDG.E R46, desc[UR4][R86.64] ;  /* 0x00000004562e4981 */ /* 0x000f66000c1e1900 */
[----:B------:R-:W-:-:S04]  /*2520*/  IMAD.WIDE R48, R9, 0x4, R48 ;  /* 0x0000000409307825 */ /* 0x000fc800078e0230 */
[----:B------:R-:W-:-:S04]  /*2530*/  IMAD.WIDE R62, R9, 0x4, R62 ;  /* 0x00000004093e7825 */ /* 0x000fc800078e023e */
[----:B------:R-:W-:-:S04]  /*2540*/  IMAD.WIDE R54, R9, 0x4, R54 ;  /* 0x0000000409367825 */ /* 0x000fc800078e0236 */
[----:B------:R-:W-:-:S04]  /*2550*/  IMAD.WIDE R38, R9, 0x4, R38 ;  /* 0x0000000409267825 */ /* 0x000fc800078e0226 */
[----:B------:R-:W-:-:S04]  /*2560*/  IMAD.WIDE R58, R9, 0x4, R58 ;  /* 0x00000004093a7825 */ /* 0x000fc800078e023a */
[----:B------:R-:W-:-:S04]  /*2570*/  IMAD.WIDE R44, R9, 0x4, R44 ;  /* 0x00000004092c7825 */ /* 0x000fc800078e022c */
[----:B------:R-:W-:-:S04]  /*2580*/  IMAD.WIDE R50, R9, 0x4, R50 ;  /* 0x0000000409327825 */ /* 0x000fc800078e0232 */
[----:B------:R-:W-:Y:S01]  /*2590*/  IMAD.WIDE R40, R9, 0x4, R40 ;  /* 0x0000000409287825 */ /* 0x000fe200078e0228 */
[----:B------:R-:W-:Y:S02]  /*25a0*/  P2R R67, PR, RZ, 0x40 ;  /* 0x00000040ff437803 */ /* 0x000fe40000000000 */
[----:B-1----:R-:W-:Y:S01]  /*25b0*/  CS2R R60, SRZ ;  /* 0x00000000003c7805 */ /* 0x002fe2000001ff00 */
[----:B------:R-:W5:Y:S01]  /*25c0*/  @P0 LDG.E R64, desc[UR4][R50.64] ;  /* 0x0000000432400981 */ /* 0x000f62000c1e1900 */
[----:B------:R-:W-:Y:S01]  /*25d0*/  IMAD.MOV.U32 R9, RZ, RZ, RZ ;  /* 0x000000ffff097224 */ /* 0x000fe200078e00ff */
[----:B------:R-:W-:Y:S01]  /*25e0*/  ISETP.NE.AND P6, PT, R27, RZ, PT ;  /* 0x000000ff1b00720c */ /* 0x000fe20003fc5270 */
[----:B------:R-:W-:Y:S01]  /*25f0*/  IMAD.MOV.U32 R36, RZ, RZ, RZ ;  /* 0x000000ffff247224 */ /* 0x000fe200078e00ff */
[----:B------:R-:W5:Y:S01]  /*2600*/  @P0 LDG.E R66, desc[UR4][R40.64] ;  /* 0x0000000428420981 */ /* 0x000f62000c1e1900 */
[----:B------:R-:W-:-:S03]  /*2610*/  MOV R27, RZ ;  /* 0x000000ff001b7202 */ /* 0x000fc60000000f00 */
[----:B------:R-:W5:Y:S04]  /*2620*/  @P0 LDG.E R9, desc[UR4][R54.64] ;  /* 0x0000000436090981 */ /* 0x000f68000c1e1900 */
[----:B------:R-:W5:Y:S04]  /*2630*/  @P5 LDG.E R36, desc[UR4][R70.64] ;  /* 0x0000000446245981 */ /* 0x000f68000c1e1900 */
[----:B------:R-:W5:Y:S04]  /*2640*/  @P5 LDG.E R47, desc[UR4][R72.64] ;  /* 0x00000004482f5981 */ /* 0x000f68000c1e1900 */
[----:B------:R-:W5:Y:S04]  /*2650*/  @P1 LDG.E R52, desc[UR4][R62.64] ;  /* 0x000000043e341981 */ /* 0x000f68000c1e1900 */
[----:B------:R-:W5:Y:S04]  /*2660*/  @P1 LDG.E R65, desc[UR4][R44.64] ;  /* 0x000000042c411981 */ /* 0x000f68000c1e1900 */
[----:B------:R-:W5:Y:S04]  /*2670*/  @P2 LDG.E R56, desc[UR4][R48.64] ;  /* 0x0000000430382981 */ /* 0x000f68000c1e1900 */
[----:B------:R-:W5:Y:S04]  /*2680*/  @P2 LDG.E R61, desc[UR4][R58.64] ;  /* 0x000000043a3d2981 */ /* 0x000f68000c1e1900 */
[----:B------:R-:W5:Y:S04]  /*2690*/  @P3 LDG.E R60, desc[UR4][R42.64] ;  /* 0x000000042a3c3981 */ /* 0x000f68000c1e1900 */
[----:B------:R0:W5:Y:S02]  /*26a0*/  @P3 LDG.E R27, desc[UR4][R38.64] ;  /* 0x00000004261b3981 */ /* 0x000164000c1e1900 */
[----:B0-----:R-:W0:Y:S01]  /*26b0*/  LDC.64 R38, c[0x0][0x248] ;  /* 0x00009200ff267b82 */ /* 0x001e220000000a00 */
[----:B--2---:R-:W-:Y:S01]  /*26c0*/  FADD R2, R2, -R33 ;  /* 0x8000002102027221 */ /* 0x004fe20000000000 */
[----:B------:R-:W-:-:S03]  /*26d0*/  IMAD R31, R31, 0x109c8c, R28 ;  /* 0x00109c8c1f1f7824 */ /* 0x000fc600078e021c */
[----:B------:R-:W-:Y:S01]  /*26e0*/  FFMA R2, R2, R32, R33 ;  /* 0x0000002002027223 */ /* 0x000fe20000000021 */
[----:B------:R-:W-:Y:S02]  /*26f0*/  IMAD R31, R30, 0xc, R31 ;  /* 0x0000000c1e1f7824 */ /* 0x000fe400078e021f */
[----:B---3--:R-:W-:Y:S01]  /*2700*/  FADD R25, R25, -R26 ;  /* 0x8000001a19197221 */ /* 0x008fe20000000000 */
[----:B----4-:R-:W-:-:S03]  /*2710*/  FADD R97, R97, -R24 ;  /* 0x8000001861617221 */ /* 0x010fc60000000000 */
[----:B------:R-:W-:Y:S01]  /*2720*/  FFMA R26, R25, R23, R26 ;  /* 0x00000017191a7223 */ /* 0x000fe2000000001a */
[----:B------:R-:W-:Y:S01]  /*2730*/  FFMA R97, R97, R21, R24 ;  /* 0x0000001561617223 */ /* 0x000fe20000000018 */
[----:B-----5:R-:W-:-:S04]  /*2740*/  FADD R88, R88, -R3 ;  /* 0x8000000358587221 */ /* 0x020fc80000000000 */
[----:B------:R-:W-:Y:S01]  /*2750*/  FFMA R3, R88, R20, R3 ;  /* 0x0000001458037223 */ /* 0x000fe20000000003 */
[----:B------:R-:W-:-:S04]  /*2760*/  FADD R91, R91, -R0 ;  /* 0x800000005b5b7221 */ /* 0x000fc80000000000 */
[----:B------:R-:W-:Y:S01]  /*2770*/  FFMA R91, R91, R17, R0 ;  /* 0x000000115b5b7223 */ /* 0x000fe20000000000 */
[----:B------:R-:W-:-:S04]  /*2780*/  FADD R22, R22, -R11 ;  /* 0x8000000b16167221 */ /* 0x000fc80000000000 */
[----:B------:R-:W-:-:S04]  /*2790*/  FFMA R11, R22, R32, R11 ;  /* 0x00000020160b7223 */ /* 0x000fc8000000000b */
[----:B------:R-:W-:-:S04]  /*27a0*/  FADD R11, -R2, R11 ;  /* 0x0000000b020b7221 */ /* 0x000fc80000000100 */
[----:B------:R-:W-:Y:S01]  /*27b0*/  FFMA R11, R11, R29, R2 ;  /* 0x0000001d0b0b7223 */ /* 0x000fe20000000002 */
[----:B0-----:R-:W-:-:S04]  /*27c0*/  IMAD.WIDE R28, R31, 0x4, R38 ;  /* 0x000000041f1c7825 */ /* 0x001fc800078e0226 */
[--C-:B------:R-:W-:Y:S01]  /*27d0*/  FADD R37, R37, -R4.reuse ;  /* 0x8000000425257221 */ /* 0x100fe20000000000 */
[----:B------:R0:W-:Y:S01]  /*27e0*/  @P6 STG.E desc[UR4][R28.64], R11 ;  /* 0x0000000b1c006986 */ /* 0x0001e2000c101904 */
[----:B------:R-:W-:Y:S02]  /*27f0*/  ISETP.NE.AND P6, PT, R67, RZ, PT ;  /* 0x000000ff4300720c */ /* 0x000fe40003fc5270 */
[----:B------:R-:W-:Y:S01]  /*2800*/  FFMA R37, R37, R15, R4 ;  /* 0x0000000f25257223 */ /* 0x000fe20000000004 */
[----:B0-----:R-:W-:Y:S02]  /*2810*/  VIADD R11, R31, 0x1e00 ;  /* 0x00001e001f0b7836 */ /* 0x001fe40000000000 */
[----:B------:R-:W-:Y:S01]  /*2820*/  FADD R53, R53, -R16 ;  /* 0x8000001035357221 */ /* 0x000fe20000000000 */
[----:B------:R-:W-:-:S03]  /*2830*/  FADD R57, R57, -R34 ;  /* 0x8000002239397221 */ /* 0x000fc60000000000 */
[----:B------:R-:W-:Y:S01]  /*2840*/  FFMA R53, R53, R13, R16 ;  /* 0x0000000d35357223 */ /* 0x000fe20000000010 */
[----:B------:R-:W-:-:S04]  /*2850*/  FADD R46, R46, -R35 ;  /* 0x800000232e2e7221 */ /* 0x000fc80000000000 */
[----:B------:R-:W-:Y:S01]  /*2860*/  FFMA R46, R46, R20, R35 ;  /* 0x000000142e2e7223 */ /* 0x000fe20000000023 */
[----:B------:R-:W-:-:S03]  /*2870*/  FFMA R57, R57, R23, R34 ;  /* 0x0000001739397223 */ /* 0x000fc60000000022 */
[----:B------:R-:W-:Y:S01]  /*2880*/  FADD R46, -R3, R46 ;  /* 0x0000002e032e7221 */ /* 0x000fe20000000100 */
[----:B------:R-:W-:-:S04]  /*2890*/  FADD R57, -R26, R57 ;  /* 0x000000391a397221 */ /* 0x000fc80000000100 */
[----:B------:R-:W-:Y:S01]  /*28a0*/  FFMA R19, R57, R19, R26 ;  /* 0x0000001339137223 */ /* 0x000fe2000000001a */
[----:B------:R-:W-:-:S04]  /*28b0*/  FADD R64, R64, -R7 ;  /* 0x8000000740407221 */ /* 0x000fc80000000000 */
[----:B------:R-:W-:Y:S01]  /*28c0*/  FFMA R64, R64, R12, R7 ;  /* 0x0000000c40407223 */ /* 0x000fe20000000007 */
[----:B------:R-:W-:-:S04]  /*28d0*/  FADD R66, R66, -R9 ;  /* 0x8000000942427221 */ /* 0x000fc80000000000 */
[----:B------:R-:W-:Y:S01]  /*28e0*/  FFMA R9, R66, R12, R9 ;  /* 0x0000000c42097223 */ /* 0x000fe20000000009 */
[----:B------:R-:W-:-:S03]  /*28f0*/  FADD R47, R47, -R36 ;  /* 0x800000242f2f7221 */ /* 0x000fc60000000000 */
[----:B------:R-:W-:Y:S01]  /*2900*/  FADD R9, -R64, R9 ;  /* 0x0000000940097221 */ /* 0x000fe20000000100 */
[----:B------:R-:W-:Y:S01]  /*2910*/  FFMA R36, R47, R21, R36 ;  /* 0x000000152f247223 */ /* 0x000fe20000000024 */
[--C-:B------:R-:W-:Y:S01]  /*2920*/  FADD R65, R65, -R52.reuse ;  /* 0x8000003441417221 */ /* 0x100fe20000000000 */
[----:B------:R-:W-:Y:S01]  /*2930*/  FFMA R21, R46, R14, R3 ;  /* 0x0000000e2e157223 */ /* 0x000fe20000000003 */
[----:B------:R-:W-:Y:S02]  /*2940*/  IADD3 R3, R31, 0x600, RZ ;  /* 0x000006001f037810 */ /* 0x000fe40007ffe0ff */
[----:B------:R-:W-:Y:S01]  /*2950*/  FFMA R52, R65, R13, R52 ;  /* 0x0000000d41347223 */ /* 0x000fe20000000034 */
[----:B------:R-:W-:Y:S01]  /*2960*/  FADD R61, R61, -R56 ;  /* 0x800000383d3d7221 */ /* 0x000fe20000000000 */
[----:B------:R-:W-:-:S03]  /*2970*/  FADD R36, -R97, R36 ;  /* 0x0000002461247221 */ /* 0x000fc60000000100 */
[----:B------:R-:W-:Y:S01]  /*2980*/  FFMA R56, R61, R15, R56 ;  /* 0x0000000f3d387223 */ /* 0x000fe20000000038 */
[----:B------:R-:W-:Y:S01]  /*2990*/  FADD R27, R27, -R60 ;  /* 0x8000003c1b1b7221 */ /* 0x000fe20000000000 */
[----:B------:R-:W-:Y:S01]  /*29a0*/  FFMA R15, R9, R5, R64 ;  /* 0x00000005090f7223 */ /* 0x000fe20000000040 */
[----:B------:R-:W-:Y:S02]  /*29b0*/  FADD R52, -R53, R52 ;  /* 0x0000003435347221 */ /* 0x000fe40000000100 */
[----:B------:R-:W-:Y:S01]  /*29c0*/  FFMA R60, R27, R17, R60 ;  /* 0x000000111b3c7223 */ /* 0x000fe2000000003c */
[----:B------:R-:W-:Y:S01]  /*29d0*/  VIADD R5, R31, 0xc00 ;  /* 0x00000c001f057836 */ /* 0x000fe20000000000 */
[----:B------:R-:W-:Y:S01]  /*29e0*/  IADD3 R7, R31, 0x1200, RZ ;  /* 0x000012001f077810 */ /* 0x000fe20007ffe0ff */
[----:B------:R-:W-:Y:S01]  /*29f0*/  FADD R56, -R37, R56 ;  /* 0x0000003825387221 */ /* 0x000fe20000000100 */
[----:B------:R-:W-:Y:S01]  /*2a00*/  IADD3 R9, R31, 0x1800, RZ ;  /* 0x000018001f097810 */ /* 0x000fe20007ffe0ff */
[----:B------:R-:W-:Y:S01]  /*2a10*/  FADD R60, -R91, R60 ;  /* 0x0000003c5b3c7221 */ /* 0x000fe20000000100 */
[----:B------:R-:W-:Y:S01]  /*2a20*/  IADD3 R13, R31, 0x2400, RZ ;  /* 0x000024001f0d7810 */ /* 0x000fe20007ffe0ff */
[----:B------:R-:W-:-:S04]  /*2a30*/  IMAD.WIDE R2, R3, 0x4, R38 ;  /* 0x0000000403027825 */ /* 0x000fc800078e0226 */
[----:B------:R-:W-:Y:S01]  /*2a40*/  FFMA R97, R36, R18, R97 ;  /* 0x0000001224617223 */ /* 0x000fe20000000061 */
[----:B------:R-:W-:Y:S01]  /*2a50*/  FFMA R53, R52, R6, R53 ;  /* 0x0000000634357223 */ /* 0x000fe20000000035 */
[----:B------:R-:W-:Y:S01]  /*2a60*/  FFMA R37, R56, R8, R37 ;  /* 0x0000000838257223 */ /* 0x000fe20000000025 */
[----:B------:R-:W-:-:S04]  /*2a70*/  IMAD.WIDE R4, R5, 0x4, R38 ;  /* 0x0000000405047825 */ /* 0x000fc800078e0226 */
[----:B------:R-:W-:Y:S01]  /*2a80*/  FFMA R91, R60, R10, R91 ;  /* 0x0000000a3c5b7223 */ /* 0x000fe2000000005b */
[--C-:B------:R-:W-:Y:S01]  /*2a90*/  IMAD.WIDE R6, R7, 0x4, R38.reuse ;  /* 0x0000000407067825 */ /* 0x100fe200078e0226 */
[----:B------:R0:W-:Y:S03]  /*2aa0*/  @P6 STG.E desc[UR4][R2.64], R19 ;  /* 0x0000001302006986 */ /* 0x0001e6000c101904 */
[--C-:B------:R-:W-:Y:S01]  /*2ab0*/  IMAD.WIDE R8, R9, 0x4, R38.reuse ;  /* 0x0000000409087825 */ /* 0x100fe200078e0226 */
[----:B------:R0:W-:Y:S03]  /*2ac0*/  @P5 STG.E desc[UR4][R4.64], R97 ;  /* 0x0000006104005986 */ /* 0x0001e6000c101904 */
[--C-:B------:R-:W-:Y:S01]  /*2ad0*/  IMAD.WIDE R10, R11, 0x4, R38.reuse ;  /* 0x000000040b0a7825 */ /* 0x100fe200078e0226 */
[----:B------:R0:W-:Y:S03]  /*2ae0*/  @P4 STG.E desc[UR4][R6.64], R21 ;  /* 0x0000001506004986 */ /* 0x0001e6000c101904 */
[--C-:B------:R-:W-:Y:S01]  /*2af0*/  IMAD.WIDE R12, R13, 0x4, R38.reuse ;  /* 0x000000040d0c7825 */ /* 0x100fe200078e0226 */
[----:B------:R-:W-:Y:S01]  /*2b00*/  IADD3 R31, R31, 0x2a00, RZ ;  /* 0x00002a001f1f7810 */ /* 0x000fe20007ffe0ff */
[----:B------:R0:W-:Y:S04]  /*2b10*/  @P3 STG.E desc[UR4][R8.64], R91 ;  /* 0x0000005b08003986 */ /* 0x0001e8000c101904 */
[----:B------:R0:W-:Y:S01]  /*2b20*/  @P2 STG.E desc[UR4][R10.64], R37 ;  /* 0x000000250a002986 */ /* 0x0001e2000c101904 */
[----:B------:R-:W-:-:S03]  /*2b30*/  IMAD.WIDE R38, R31, 0x4, R38 ;  /* 0x000000041f267825 */ /* 0x000fc600078e0226 */
[----:B------:R0:W-:Y:S02]  /*2b40*/  @P1 STG.E desc[UR4][R12.64], R53 ;  /* 0x000000350c001986 */ /* 0x0001e4000c101904 */
[----:B0-----:R-:W-:Y:S05]  /*2b50*/  @!P0 EXIT ;  /* 0x000000000000894d */ /* 0x001fea0003800000 */
[----:B------:R-:W-:Y:S01]  /*2b60*/  STG.E desc[UR4][R38.64], R15 ;  /* 0x0000000f26007986 */ /* 0x000fe2000c101904 */
[----:B------:R-:W-:Y:S05]  /*2b70*/  EXIT ;  /* 0x000000000000794d */ /* 0x000fea0003800000 */
.L_x_0:
[----:B------:R-:W-:-:S00]  /*2b80*/  BRA `(.L_x_0) ;  /* 0xfffffffc00fc7947 */ /* 0x000fc0000383ffff */
[----:B------:R-:W-:-:S00]  /*2b90*/  NOP ;  /* 0x0000000000007918 */ /* 0x000fc00000000000 */
        /* <DEDUP_REMOVED lines=14> */
.L_x_1:


//--------------------- .nv.constant0.triton_poi_fused__unsafe_index_add_mul_sub_31 --------------------------
	.section	.nv.constant0.triton_poi_fused__unsafe_index_add_mul_sub_31,"a",@progbits
	.sectionflags	@""
	.align	4
.nv.constant0.triton_poi_fused__unsafe_index_add_mul_sub_31:
	.zero		600
